//
// Generated by NVIDIA NVVM Compiler
//
// Compiler Build ID: CL-36424714
// Cuda compilation tools, release 13.0, V13.0.88
// Based on NVVM 20.0.0
//

.version 9.0
.target sm_100
.address_size 64

	// .globl	_Z34hstu_hierarchical_attention_kernelPKfS0_S0_S0_Pfiiiiii

.visible .entry _Z34hstu_hierarchical_attention_kernelPKfS0_S0_S0_Pfiiiiii(
	.param .u64 .ptr .align 1 _Z34hstu_hierarchical_attention_kernelPKfS0_S0_S0_Pfiiiiii_param_0,
	.param .u64 .ptr .align 1 _Z34hstu_hierarchical_attention_kernelPKfS0_S0_S0_Pfiiiiii_param_1,
	.param .u64 .ptr .align 1 _Z34hstu_hierarchical_attention_kernelPKfS0_S0_S0_Pfiiiiii_param_2,
	.param .u64 .ptr .align 1 _Z34hstu_hierarchical_attention_kernelPKfS0_S0_S0_Pfiiiiii_param_3,
	.param .u64 .ptr .align 1 _Z34hstu_hierarchical_attention_kernelPKfS0_S0_S0_Pfiiiiii_param_4,
	.param .u32 _Z34hstu_hierarchical_attention_kernelPKfS0_S0_S0_Pfiiiiii_param_5,
	.param .u32 _Z34hstu_hierarchical_attention_kernelPKfS0_S0_S0_Pfiiiiii_param_6,
	.param .u32 _Z34hstu_hierarchical_attention_kernelPKfS0_S0_S0_Pfiiiiii_param_7,
	.param .u32 _Z34hstu_hierarchical_attention_kernelPKfS0_S0_S0_Pfiiiiii_param_8,
	.param .u32 _Z34hstu_hierarchical_attention_kernelPKfS0_S0_S0_Pfiiiiii_param_9,
	.param .u32 _Z34hstu_hierarchical_attention_kernelPKfS0_S0_S0_Pfiiiiii_param_10
)
{
	.local .align 16 .b8 	__local_depot0[2048];
	.reg .b64 	%SP;
	.reg .b64 	%SPL;
	.reg .pred 	%p<107>;
	.reg .b32 	%r<222>;
	.reg .b32 	%f<611>;
	.reg .b64 	%rd<178>;

	mov.u64 	%SPL, __local_depot0;
	ld.param.u64 	%rd39, [_Z34hstu_hierarchical_attention_kernelPKfS0_S0_S0_Pfiiiiii_param_0];
	ld.param.u64 	%rd42, [_Z34hstu_hierarchical_attention_kernelPKfS0_S0_S0_Pfiiiiii_param_1];
	ld.param.u64 	%rd43, [_Z34hstu_hierarchical_attention_kernelPKfS0_S0_S0_Pfiiiiii_param_3];
	ld.param.u32 	%r113, [_Z34hstu_hierarchical_attention_kernelPKfS0_S0_S0_Pfiiiiii_param_5];
	ld.param.u32 	%r108, [_Z34hstu_hierarchical_attention_kernelPKfS0_S0_S0_Pfiiiiii_param_6];
	ld.param.u32 	%r109, [_Z34hstu_hierarchical_attention_kernelPKfS0_S0_S0_Pfiiiiii_param_7];
	ld.param.u32 	%r110, [_Z34hstu_hierarchical_attention_kernelPKfS0_S0_S0_Pfiiiiii_param_8];
	cvta.to.global.u64 	%rd1, %rd42;
	cvta.to.global.u64 	%rd2, %rd43;
	add.u64 	%rd3, %SPL, 0;
	add.u64 	%rd4, %SPL, 1024;
	mov.u32 	%r1, %ctaid.x;
	mov.u32 	%r2, %ctaid.y;
	mov.u32 	%r3, %tid.x;
	setp.ge.s32 	%p1, %r1, %r113;
	setp.ge.s32 	%p2, %r2, %r108;
	or.pred  	%p3, %p1, %p2;
	setp.ge.s32 	%p4, %r3, %r109;
	or.pred  	%p5, %p3, %p4;
	@%p5 bra 	$L__BB0_126;
	setp.lt.s32 	%p6, %r110, 1;
	@%p6 bra 	$L__BB0_14;
	add.s32 	%r115, %r110, -1;
	min.u32 	%r116, %r115, 255;
	add.s32 	%r4, %r116, 1;
	and.b32  	%r5, %r4, 15;
	setp.lt.u32 	%p7, %r115, 15;
	mov.b32 	%r184, 0;
	@%p7 bra 	$L__BB0_5;
	and.b32  	%r184, %r4, 496;
	mov.b32 	%r182, 0;
$L__BB0_4:
	.pragma "nounroll";
	mul.wide.u32 	%rd46, %r182, 4;
	add.s64 	%rd47, %rd3, %rd46;
	mov.f32 	%f75, 0f00000000;
	st.local.v4.f32 	[%rd47], {%f75, %f75, %f75, %f75};
	st.local.v4.f32 	[%rd47+16], {%f75, %f75, %f75, %f75};
	st.local.v4.f32 	[%rd47+32], {%f75, %f75, %f75, %f75};
	st.local.v4.f32 	[%rd47+48], {%f75, %f75, %f75, %f75};
	add.s32 	%r182, %r182, 16;
	setp.ne.s32 	%p8, %r182, %r184;
	@%p8 bra 	$L__BB0_4;
$L__BB0_5:
	setp.eq.s32 	%p9, %r5, 0;
	@%p9 bra 	$L__BB0_14;
	and.b32  	%r10, %r4, 7;
	setp.lt.u32 	%p10, %r5, 8;
	@%p10 bra 	$L__BB0_8;
	mul.wide.u32 	%rd48, %r184, 4;
	add.s64 	%rd49, %rd3, %rd48;
	mov.b32 	%r118, 0;
	st.local.u32 	[%rd49], %r118;
	st.local.u32 	[%rd49+4], %r118;
	st.local.u32 	[%rd49+8], %r118;
	st.local.u32 	[%rd49+12], %r118;
	st.local.u32 	[%rd49+16], %r118;
	st.local.u32 	[%rd49+20], %r118;
	st.local.u32 	[%rd49+24], %r118;
	st.local.u32 	[%rd49+28], %r118;
	add.s32 	%r184, %r184, 8;
$L__BB0_8:
	setp.eq.s32 	%p11, %r10, 0;
	@%p11 bra 	$L__BB0_14;
	and.b32  	%r13, %r4, 3;
	setp.lt.u32 	%p12, %r10, 4;
	@%p12 bra 	$L__BB0_11;
	mul.wide.u32 	%rd50, %r184, 4;
	add.s64 	%rd51, %rd3, %rd50;
	mov.b32 	%r119, 0;
	st.local.u32 	[%rd51], %r119;
	st.local.u32 	[%rd51+4], %r119;
	st.local.u32 	[%rd51+8], %r119;
	st.local.u32 	[%rd51+12], %r119;
	add.s32 	%r184, %r184, 4;
$L__BB0_11:
	setp.eq.s32 	%p13, %r13, 0;
	@%p13 bra 	$L__BB0_14;
	mov.b32 	%r187, 0;
$L__BB0_13:
	.pragma "nounroll";
	mul.wide.u32 	%rd52, %r184, 4;
	add.s64 	%rd53, %rd3, %rd52;
	mov.b32 	%r121, 0;
	st.local.u32 	[%rd53], %r121;
	add.s32 	%r184, %r184, 1;
	add.s32 	%r187, %r187, 1;
	setp.ne.s32 	%p14, %r187, %r13;
	@%p14 bra 	$L__BB0_13;
$L__BB0_14:
	ld.param.u32 	%r175, [_Z34hstu_hierarchical_attention_kernelPKfS0_S0_S0_Pfiiiiii_param_9];
	mad.lo.s32 	%r122, %r108, %r1, %r2;
	mul.lo.s32 	%r20, %r122, %r109;
	add.s32 	%r21, %r20, %r3;
	mul.lo.s32 	%r22, %r21, %r110;
	setp.lt.s32 	%p15, %r175, 1;
	mov.f32 	%f609, 0f00000000;
	@%p15 bra 	$L__BB0_95;
	ld.param.u32 	%r188, [_Z34hstu_hierarchical_attention_kernelPKfS0_S0_S0_Pfiiiiii_param_10];
	cvta.to.global.u64 	%rd54, %rd39;
	mul.wide.s32 	%rd55, %r22, 4;
	add.s64 	%rd5, %rd54, %rd55;
	mul.lo.s32 	%r23, %r21, %r109;
	cvt.rn.f32.s32 	%f1, %r110;
	mov.f32 	%f78, 0f3208158E;
	mov.f32 	%f79, 0f3F06BCA2;
	mul.rn.f32 	%f80, %f79, %f78;
	mov.f32 	%f81, 0f3C358A4F;
	mov.f32 	%f82, 0f3DF6A147;
	mul.rn.f32 	%f83, %f82, %f81;
	fma.rn.f32 	%f84, %f80, 0f3FB8AA3B, 0f31494A88;
	fma.rn.f32 	%f85, 0fBDD7943A, 0f32A55E34, %f84;
	mul.f32 	%f86, %f83, 0f40400000;
	fma.rn.f32 	%f87, %f86, %f80, %f85;
	fma.rn.f32 	%f88, %f83, 0fBDD7943A, %f87;
	mov.f32 	%f89, 0fBE1B81E4;
	add.rn.f32 	%f2, %f89, %f88;
	mov.f32 	%f90, 0f3E1B81E4;
	add.rn.f32 	%f91, %f2, %f90;
	neg.f32 	%f92, %f91;
	add.rn.f32 	%f3, %f88, %f92;
	add.s32 	%r24, %r110, -1;
	min.u32 	%r124, %r24, 255;
	add.s32 	%r125, %r124, 1;
	and.b32  	%r25, %r110, 15;
	and.b32  	%r26, %r110, 7;
	and.b32  	%r27, %r110, 2147483632;
	and.b32  	%r28, %r110, 3;
	and.b32  	%r29, %r125, 3;
	and.b32  	%r30, %r125, 508;
	mov.f32 	%f609, 0f00000000;
	mov.b32 	%r189, 0;
$L__BB0_16:
	mov.u32 	%r32, %r189;
	ld.param.u32 	%r179, [_Z34hstu_hierarchical_attention_kernelPKfS0_S0_S0_Pfiiiiii_param_10];
	mul.lo.s32 	%r203, %r32, %r179;
	add.s32 	%r189, %r32, 1;
	add.s32 	%r126, %r203, %r179;
	min.s32 	%r35, %r126, %r109;
	setp.ge.s32 	%p16, %r203, %r109;
	@%p16 bra 	$L__BB0_95;
	ld.param.u32 	%r180, [_Z34hstu_hierarchical_attention_kernelPKfS0_S0_S0_Pfiiiiii_param_10];
	setp.lt.s32 	%p17, %r180, 1;
	mov.f32 	%f94, 0f00000000;
	st.local.v4.f32 	[%rd4], {%f94, %f94, %f94, %f94};
	st.local.v4.f32 	[%rd4+16], {%f94, %f94, %f94, %f94};
	st.local.v4.f32 	[%rd4+32], {%f94, %f94, %f94, %f94};
	st.local.v4.f32 	[%rd4+48], {%f94, %f94, %f94, %f94};
	st.local.v4.f32 	[%rd4+64], {%f94, %f94, %f94, %f94};
	st.local.v4.f32 	[%rd4+80], {%f94, %f94, %f94, %f94};
	st.local.v4.f32 	[%rd4+96], {%f94, %f94, %f94, %f94};
	st.local.v4.f32 	[%rd4+112], {%f94, %f94, %f94, %f94};
	st.local.v4.f32 	[%rd4+128], {%f94, %f94, %f94, %f94};
	st.local.v4.f32 	[%rd4+144], {%f94, %f94, %f94, %f94};
	st.local.v4.f32 	[%rd4+160], {%f94, %f94, %f94, %f94};
	st.local.v4.f32 	[%rd4+176], {%f94, %f94, %f94, %f94};
	st.local.v4.f32 	[%rd4+192], {%f94, %f94, %f94, %f94};
	st.local.v4.f32 	[%rd4+208], {%f94, %f94, %f94, %f94};
	st.local.v4.f32 	[%rd4+224], {%f94, %f94, %f94, %f94};
	st.local.v4.f32 	[%rd4+240], {%f94, %f94, %f94, %f94};
	st.local.v4.f32 	[%rd4+256], {%f94, %f94, %f94, %f94};
	st.local.v4.f32 	[%rd4+272], {%f94, %f94, %f94, %f94};
	st.local.v4.f32 	[%rd4+288], {%f94, %f94, %f94, %f94};
	st.local.v4.f32 	[%rd4+304], {%f94, %f94, %f94, %f94};
	st.local.v4.f32 	[%rd4+320], {%f94, %f94, %f94, %f94};
	st.local.v4.f32 	[%rd4+336], {%f94, %f94, %f94, %f94};
	st.local.v4.f32 	[%rd4+352], {%f94, %f94, %f94, %f94};
	st.local.v4.f32 	[%rd4+368], {%f94, %f94, %f94, %f94};
	st.local.v4.f32 	[%rd4+384], {%f94, %f94, %f94, %f94};
	st.local.v4.f32 	[%rd4+400], {%f94, %f94, %f94, %f94};
	st.local.v4.f32 	[%rd4+416], {%f94, %f94, %f94, %f94};
	st.local.v4.f32 	[%rd4+432], {%f94, %f94, %f94, %f94};
	st.local.v4.f32 	[%rd4+448], {%f94, %f94, %f94, %f94};
	st.local.v4.f32 	[%rd4+464], {%f94, %f94, %f94, %f94};
	st.local.v4.f32 	[%rd4+480], {%f94, %f94, %f94, %f94};
	st.local.v4.f32 	[%rd4+496], {%f94, %f94, %f94, %f94};
	st.local.v4.f32 	[%rd4+512], {%f94, %f94, %f94, %f94};
	st.local.v4.f32 	[%rd4+528], {%f94, %f94, %f94, %f94};
	st.local.v4.f32 	[%rd4+544], {%f94, %f94, %f94, %f94};
	st.local.v4.f32 	[%rd4+560], {%f94, %f94, %f94, %f94};
	st.local.v4.f32 	[%rd4+576], {%f94, %f94, %f94, %f94};
	st.local.v4.f32 	[%rd4+592], {%f94, %f94, %f94, %f94};
	st.local.v4.f32 	[%rd4+608], {%f94, %f94, %f94, %f94};
	st.local.v4.f32 	[%rd4+624], {%f94, %f94, %f94, %f94};
	st.local.v4.f32 	[%rd4+640], {%f94, %f94, %f94, %f94};
	st.local.v4.f32 	[%rd4+656], {%f94, %f94, %f94, %f94};
	st.local.v4.f32 	[%rd4+672], {%f94, %f94, %f94, %f94};
	st.local.v4.f32 	[%rd4+688], {%f94, %f94, %f94, %f94};
	st.local.v4.f32 	[%rd4+704], {%f94, %f94, %f94, %f94};
	st.local.v4.f32 	[%rd4+720], {%f94, %f94, %f94, %f94};
	st.local.v4.f32 	[%rd4+736], {%f94, %f94, %f94, %f94};
	st.local.v4.f32 	[%rd4+752], {%f94, %f94, %f94, %f94};
	st.local.v4.f32 	[%rd4+768], {%f94, %f94, %f94, %f94};
	st.local.v4.f32 	[%rd4+784], {%f94, %f94, %f94, %f94};
	st.local.v4.f32 	[%rd4+800], {%f94, %f94, %f94, %f94};
	st.local.v4.f32 	[%rd4+816], {%f94, %f94, %f94, %f94};
	st.local.v4.f32 	[%rd4+832], {%f94, %f94, %f94, %f94};
	st.local.v4.f32 	[%rd4+848], {%f94, %f94, %f94, %f94};
	st.local.v4.f32 	[%rd4+864], {%f94, %f94, %f94, %f94};
	st.local.v4.f32 	[%rd4+880], {%f94, %f94, %f94, %f94};
	st.local.v4.f32 	[%rd4+896], {%f94, %f94, %f94, %f94};
	st.local.v4.f32 	[%rd4+912], {%f94, %f94, %f94, %f94};
	st.local.v4.f32 	[%rd4+928], {%f94, %f94, %f94, %f94};
	st.local.v4.f32 	[%rd4+944], {%f94, %f94, %f94, %f94};
	st.local.v4.f32 	[%rd4+960], {%f94, %f94, %f94, %f94};
	st.local.v4.f32 	[%rd4+976], {%f94, %f94, %f94, %f94};
	st.local.v4.f32 	[%rd4+992], {%f94, %f94, %f94, %f94};
	st.local.v4.f32 	[%rd4+1008], {%f94, %f94, %f94, %f94};
	mov.f32 	%f595, 0fE0AD78EC;
	@%p17 bra 	$L__BB0_59;
	setp.lt.s32 	%p18, %r110, 1;
	cvt.rn.f32.u32 	%f95, %r32;
	mul.rn.f32 	%f96, %f2, %f95;
	neg.f32 	%f97, %f96;
	fma.rn.f32 	%f98, %f2, %f95, %f97;
	fma.rn.f32 	%f99, %f3, %f95, %f98;
	cvt.rni.f32.f32 	%f100, %f96;
	sub.f32 	%f101, %f96, %f100;
	add.f32 	%f102, %f101, %f99;
	fma.rn.f32 	%f103, %f102, 0f391FCB8E, 0f3AAF85ED;
	fma.rn.f32 	%f104, %f103, %f102, 0f3C1D9856;
	fma.rn.f32 	%f105, %f104, %f102, 0f3D6357BB;
	fma.rn.f32 	%f106, %f105, %f102, 0f3E75FDEC;
	fma.rn.f32 	%f107, %f106, %f102, 0f3F317218;
	fma.rn.f32 	%f108, %f107, %f102, 0f3F800000;
	cvt.rzi.s32.f32 	%r127, %f100;
	setp.gt.f32 	%p19, %f100, 0f00000000;
	selp.b32 	%r128, 0, -2097152000, %p19;
	add.s32 	%r129, %r128, 2130706432;
	mov.b32 	%f109, %r129;
	mul.f32 	%f110, %f108, %f109;
	shl.b32 	%r130, %r127, 23;
	sub.s32 	%r131, %r130, %r128;
	mov.b32 	%f111, %r131;
	mul.f32 	%f112, %f110, %f111;
	abs.f32 	%f113, %f96;
	setp.gt.f32 	%p20, %f113, 0f43180000;
	setp.lt.f32 	%p21, %f96, 0f00000000;
	selp.f32 	%f114, 0f00000000, 0f7F800000, %p21;
	selp.f32 	%f5, %f114, %f112, %p20;
	abs.f32 	%f6, %f95;
	mov.f32 	%f115, 0f3F666666;
	add.rn.f32 	%f7, %f115, %f95;
	@%p18 bra 	$L__BB0_54;
	setp.ne.s32 	%p30, %r32, 0;
	@%p30 bra 	$L__BB0_37;
	mov.f32 	%f595, 0fE0AD78EC;
	mov.b32 	%r190, 0;
$L__BB0_21:
	add.s32 	%r142, %r190, %r23;
	mul.wide.s32 	%rd84, %r142, 4;
	add.s64 	%rd85, %rd2, %rd84;
	ld.global.f32 	%f225, [%rd85];
	setp.eq.f32 	%p44, %f225, 0f00000000;
	@%p44 bra 	$L__BB0_36;
	setp.lt.u32 	%p45, %r24, 15;
	add.s32 	%r144, %r190, %r20;
	mul.lo.s32 	%r145, %r144, %r110;
	cvt.s64.s32 	%rd6, %r145;
	mov.f32 	%f582, 0f00000000;
	mov.b32 	%r193, 0;
	@%p45 bra 	$L__BB0_25;
	mov.f32 	%f582, 0f00000000;
	mov.b32 	%r191, 0;
$L__BB0_24:
	.pragma "nounroll";
	cvt.u64.u32 	%rd86, %r191;
	mul.wide.u32 	%rd87, %r191, 4;
	add.s64 	%rd88, %rd5, %rd87;
	ld.global.f32 	%f229, [%rd88];
	add.s64 	%rd89, %rd86, %rd6;
	shl.b64 	%rd90, %rd89, 2;
	add.s64 	%rd91, %rd1, %rd90;
	ld.global.f32 	%f230, [%rd91];
	fma.rn.f32 	%f231, %f229, %f230, %f582;
	ld.global.f32 	%f232, [%rd88+4];
	ld.global.f32 	%f233, [%rd91+4];
	fma.rn.f32 	%f234, %f232, %f233, %f231;
	ld.global.f32 	%f235, [%rd88+8];
	ld.global.f32 	%f236, [%rd91+8];
	fma.rn.f32 	%f237, %f235, %f236, %f234;
	ld.global.f32 	%f238, [%rd88+12];
	ld.global.f32 	%f239, [%rd91+12];
	fma.rn.f32 	%f240, %f238, %f239, %f237;
	ld.global.f32 	%f241, [%rd88+16];
	ld.global.f32 	%f242, [%rd91+16];
	fma.rn.f32 	%f243, %f241, %f242, %f240;
	ld.global.f32 	%f244, [%rd88+20];
	ld.global.f32 	%f245, [%rd91+20];
	fma.rn.f32 	%f246, %f244, %f245, %f243;
	ld.global.f32 	%f247, [%rd88+24];
	ld.global.f32 	%f248, [%rd91+24];
	fma.rn.f32 	%f249, %f247, %f248, %f246;
	ld.global.f32 	%f250, [%rd88+28];
	ld.global.f32 	%f251, [%rd91+28];
	fma.rn.f32 	%f252, %f250, %f251, %f249;
	ld.global.f32 	%f253, [%rd88+32];
	ld.global.f32 	%f254, [%rd91+32];
	fma.rn.f32 	%f255, %f253, %f254, %f252;
	ld.global.f32 	%f256, [%rd88+36];
	ld.global.f32 	%f257, [%rd91+36];
	fma.rn.f32 	%f258, %f256, %f257, %f255;
	ld.global.f32 	%f259, [%rd88+40];
	ld.global.f32 	%f260, [%rd91+40];
	fma.rn.f32 	%f261, %f259, %f260, %f258;
	ld.global.f32 	%f262, [%rd88+44];
	ld.global.f32 	%f263, [%rd91+44];
	fma.rn.f32 	%f264, %f262, %f263, %f261;
	ld.global.f32 	%f265, [%rd88+48];
	ld.global.f32 	%f266, [%rd91+48];
	fma.rn.f32 	%f267, %f265, %f266, %f264;
	ld.global.f32 	%f268, [%rd88+52];
	ld.global.f32 	%f269, [%rd91+52];
	fma.rn.f32 	%f270, %f268, %f269, %f267;
	ld.global.f32 	%f271, [%rd88+56];
	ld.global.f32 	%f272, [%rd91+56];
	fma.rn.f32 	%f273, %f271, %f272, %f270;
	ld.global.f32 	%f274, [%rd88+60];
	ld.global.f32 	%f275, [%rd91+60];
	fma.rn.f32 	%f582, %f274, %f275, %f273;
	add.s32 	%r191, %r191, 16;
	setp.eq.s32 	%p46, %r191, %r27;
	mov.u32 	%r193, %r27;
	@%p46 bra 	$L__BB0_25;
	bra.uni 	$L__BB0_24;
$L__BB0_25:
	setp.eq.s32 	%p47, %r25, 0;
	@%p47 bra 	$L__BB0_35;
	add.s32 	%r147, %r25, -1;
	setp.lt.u32 	%p48, %r147, 7;
	@%p48 bra 	$L__BB0_28;
	cvt.u64.u32 	%rd92, %r193;
	mul.wide.u32 	%rd93, %r193, 4;
	add.s64 	%rd94, %rd5, %rd93;
	ld.global.f32 	%f277, [%rd94];
	add.s64 	%rd95, %rd92, %rd6;
	shl.b64 	%rd96, %rd95, 2;
	add.s64 	%rd97, %rd1, %rd96;
	ld.global.f32 	%f278, [%rd97];
	fma.rn.f32 	%f279, %f277, %f278, %f582;
	ld.global.f32 	%f280, [%rd94+4];
	ld.global.f32 	%f281, [%rd97+4];
	fma.rn.f32 	%f282, %f280, %f281, %f279;
	ld.global.f32 	%f283, [%rd94+8];
	ld.global.f32 	%f284, [%rd97+8];
	fma.rn.f32 	%f285, %f283, %f284, %f282;
	ld.global.f32 	%f286, [%rd94+12];
	ld.global.f32 	%f287, [%rd97+12];
	fma.rn.f32 	%f288, %f286, %f287, %f285;
	ld.global.f32 	%f289, [%rd94+16];
	ld.global.f32 	%f290, [%rd97+16];
	fma.rn.f32 	%f291, %f289, %f290, %f288;
	ld.global.f32 	%f292, [%rd94+20];
	ld.global.f32 	%f293, [%rd97+20];
	fma.rn.f32 	%f294, %f292, %f293, %f291;
	ld.global.f32 	%f295, [%rd94+24];
	ld.global.f32 	%f296, [%rd97+24];
	fma.rn.f32 	%f297, %f295, %f296, %f294;
	ld.global.f32 	%f298, [%rd94+28];
	ld.global.f32 	%f299, [%rd97+28];
	fma.rn.f32 	%f582, %f298, %f299, %f297;
	add.s32 	%r193, %r193, 8;
$L__BB0_28:
	setp.eq.s32 	%p49, %r26, 0;
	@%p49 bra 	$L__BB0_35;
	add.s32 	%r148, %r26, -1;
	setp.lt.u32 	%p50, %r148, 3;
	@%p50 bra 	$L__BB0_31;
	cvt.u64.u32 	%rd98, %r193;
	mul.wide.u32 	%rd99, %r193, 4;
	add.s64 	%rd100, %rd5, %rd99;
	ld.global.f32 	%f301, [%rd100];
	add.s64 	%rd101, %rd98, %rd6;
	shl.b64 	%rd102, %rd101, 2;
	add.s64 	%rd103, %rd1, %rd102;
	ld.global.f32 	%f302, [%rd103];
	fma.rn.f32 	%f303, %f301, %f302, %f582;
	ld.global.f32 	%f304, [%rd100+4];
	ld.global.f32 	%f305, [%rd103+4];
	fma.rn.f32 	%f306, %f304, %f305, %f303;
	ld.global.f32 	%f307, [%rd100+8];
	ld.global.f32 	%f308, [%rd103+8];
	fma.rn.f32 	%f309, %f307, %f308, %f306;
	ld.global.f32 	%f310, [%rd100+12];
	ld.global.f32 	%f311, [%rd103+12];
	fma.rn.f32 	%f582, %f310, %f311, %f309;
	add.s32 	%r193, %r193, 4;
$L__BB0_31:
	setp.eq.s32 	%p51, %r28, 0;
	@%p51 bra 	$L__BB0_35;
	setp.eq.s32 	%p52, %r28, 1;
	cvt.u64.u32 	%rd104, %r193;
	mul.wide.u32 	%rd105, %r193, 4;
	add.s64 	%rd7, %rd5, %rd105;
	ld.global.f32 	%f312, [%rd7];
	add.s64 	%rd106, %rd104, %rd6;
	shl.b64 	%rd107, %rd106, 2;
	add.s64 	%rd8, %rd1, %rd107;
	ld.global.f32 	%f313, [%rd8];
	fma.rn.f32 	%f582, %f312, %f313, %f582;
	@%p52 bra 	$L__BB0_35;
	setp.eq.s32 	%p53, %r28, 2;
	ld.global.f32 	%f314, [%rd7+4];
	ld.global.f32 	%f315, [%rd8+4];
	fma.rn.f32 	%f582, %f314, %f315, %f582;
	@%p53 bra 	$L__BB0_35;
	ld.global.f32 	%f316, [%rd7+8];
	ld.global.f32 	%f317, [%rd8+8];
	fma.rn.f32 	%f582, %f316, %f317, %f582;
$L__BB0_35:
	sqrt.rn.f32 	%f318, %f1;
	div.rn.f32 	%f319, %f582, %f318;
	setp.gt.f32 	%p54, %f319, %f595;
	selp.f32 	%f595, %f319, %f595, %p54;
$L__BB0_36:
	add.s32 	%r190, %r190, 1;
	setp.lt.s32 	%p55, %r190, %r35;
	@%p55 bra 	$L__BB0_21;
	bra.uni 	$L__BB0_59;
$L__BB0_37:
	setp.nan.f32 	%p31, %f6, %f6;
	selp.f32 	%f8, %f7, %f5, %p31;
	mov.f32 	%f595, 0fE0AD78EC;
	mov.u32 	%r195, %r203;
$L__BB0_38:
	add.s32 	%r134, %r195, %r23;
	mul.wide.s32 	%rd60, %r134, 4;
	add.s64 	%rd61, %rd2, %rd60;
	ld.global.f32 	%f128, [%rd61];
	setp.eq.f32 	%p32, %f128, 0f00000000;
	@%p32 bra 	$L__BB0_53;
	setp.lt.u32 	%p33, %r24, 15;
	add.s32 	%r136, %r195, %r20;
	mul.lo.s32 	%r137, %r136, %r110;
	cvt.s64.s32 	%rd9, %r137;
	mov.f32 	%f592, 0f00000000;
	mov.b32 	%r198, 0;
	@%p33 bra 	$L__BB0_42;
	mov.f32 	%f592, 0f00000000;
	mov.b32 	%r196, 0;
$L__BB0_41:
	.pragma "nounroll";
	cvt.u64.u32 	%rd62, %r196;
	mul.wide.u32 	%rd63, %r196, 4;
	add.s64 	%rd64, %rd5, %rd63;
	ld.global.f32 	%f132, [%rd64];
	add.s64 	%rd65, %rd62, %rd9;
	shl.b64 	%rd66, %rd65, 2;
	add.s64 	%rd67, %rd1, %rd66;
	ld.global.f32 	%f133, [%rd67];
	fma.rn.f32 	%f134, %f132, %f133, %f592;
	ld.global.f32 	%f135, [%rd64+4];
	ld.global.f32 	%f136, [%rd67+4];
	fma.rn.f32 	%f137, %f135, %f136, %f134;
	ld.global.f32 	%f138, [%rd64+8];
	ld.global.f32 	%f139, [%rd67+8];
	fma.rn.f32 	%f140, %f138, %f139, %f137;
	ld.global.f32 	%f141, [%rd64+12];
	ld.global.f32 	%f142, [%rd67+12];
	fma.rn.f32 	%f143, %f141, %f142, %f140;
	ld.global.f32 	%f144, [%rd64+16];
	ld.global.f32 	%f145, [%rd67+16];
	fma.rn.f32 	%f146, %f144, %f145, %f143;
	ld.global.f32 	%f147, [%rd64+20];
	ld.global.f32 	%f148, [%rd67+20];
	fma.rn.f32 	%f149, %f147, %f148, %f146;
	ld.global.f32 	%f150, [%rd64+24];
	ld.global.f32 	%f151, [%rd67+24];
	fma.rn.f32 	%f152, %f150, %f151, %f149;
	ld.global.f32 	%f153, [%rd64+28];
	ld.global.f32 	%f154, [%rd67+28];
	fma.rn.f32 	%f155, %f153, %f154, %f152;
	ld.global.f32 	%f156, [%rd64+32];
	ld.global.f32 	%f157, [%rd67+32];
	fma.rn.f32 	%f158, %f156, %f157, %f155;
	ld.global.f32 	%f159, [%rd64+36];
	ld.global.f32 	%f160, [%rd67+36];
	fma.rn.f32 	%f161, %f159, %f160, %f158;
	ld.global.f32 	%f162, [%rd64+40];
	ld.global.f32 	%f163, [%rd67+40];
	fma.rn.f32 	%f164, %f162, %f163, %f161;
	ld.global.f32 	%f165, [%rd64+44];
	ld.global.f32 	%f166, [%rd67+44];
	fma.rn.f32 	%f167, %f165, %f166, %f164;
	ld.global.f32 	%f168, [%rd64+48];
	ld.global.f32 	%f169, [%rd67+48];
	fma.rn.f32 	%f170, %f168, %f169, %f167;
	ld.global.f32 	%f171, [%rd64+52];
	ld.global.f32 	%f172, [%rd67+52];
	fma.rn.f32 	%f173, %f171, %f172, %f170;
	ld.global.f32 	%f174, [%rd64+56];
	ld.global.f32 	%f175, [%rd67+56];
	fma.rn.f32 	%f176, %f174, %f175, %f173;
	ld.global.f32 	%f177, [%rd64+60];
	ld.global.f32 	%f178, [%rd67+60];
	fma.rn.f32 	%f592, %f177, %f178, %f176;
	add.s32 	%r196, %r196, 16;
	setp.eq.s32 	%p34, %r196, %r27;
	mov.u32 	%r198, %r27;
	@%p34 bra 	$L__BB0_42;
	bra.uni 	$L__BB0_41;
$L__BB0_42:
	setp.eq.s32 	%p35, %r25, 0;
	@%p35 bra 	$L__BB0_52;
	add.s32 	%r139, %r25, -1;
	setp.lt.u32 	%p36, %r139, 7;
	@%p36 bra 	$L__BB0_45;
	cvt.u64.u32 	%rd68, %r198;
	mul.wide.u32 	%rd69, %r198, 4;
	add.s64 	%rd70, %rd5, %rd69;
	ld.global.f32 	%f180, [%rd70];
	add.s64 	%rd71, %rd68, %rd9;
	shl.b64 	%rd72, %rd71, 2;
	add.s64 	%rd73, %rd1, %rd72;
	ld.global.f32 	%f181, [%rd73];
	fma.rn.f32 	%f182, %f180, %f181, %f592;
	ld.global.f32 	%f183, [%rd70+4];
	ld.global.f32 	%f184, [%rd73+4];
	fma.rn.f32 	%f185, %f183, %f184, %f182;
	ld.global.f32 	%f186, [%rd70+8];
	ld.global.f32 	%f187, [%rd73+8];
	fma.rn.f32 	%f188, %f186, %f187, %f185;
	ld.global.f32 	%f189, [%rd70+12];
	ld.global.f32 	%f190, [%rd73+12];
	fma.rn.f32 	%f191, %f189, %f190, %f188;
	ld.global.f32 	%f192, [%rd70+16];
	ld.global.f32 	%f193, [%rd73+16];
	fma.rn.f32 	%f194, %f192, %f193, %f191;
	ld.global.f32 	%f195, [%rd70+20];
	ld.global.f32 	%f196, [%rd73+20];
	fma.rn.f32 	%f197, %f195, %f196, %f194;
	ld.global.f32 	%f198, [%rd70+24];
	ld.global.f32 	%f199, [%rd73+24];
	fma.rn.f32 	%f200, %f198, %f199, %f197;
	ld.global.f32 	%f201, [%rd70+28];
	ld.global.f32 	%f202, [%rd73+28];
	fma.rn.f32 	%f592, %f201, %f202, %f200;
	add.s32 	%r198, %r198, 8;
$L__BB0_45:
	setp.eq.s32 	%p37, %r26, 0;
	@%p37 bra 	$L__BB0_52;
	add.s32 	%r140, %r26, -1;
	setp.lt.u32 	%p38, %r140, 3;
	@%p38 bra 	$L__BB0_48;
	cvt.u64.u32 	%rd74, %r198;
	mul.wide.u32 	%rd75, %r198, 4;
	add.s64 	%rd76, %rd5, %rd75;
	ld.global.f32 	%f204, [%rd76];
	add.s64 	%rd77, %rd74, %rd9;
	shl.b64 	%rd78, %rd77, 2;
	add.s64 	%rd79, %rd1, %rd78;
	ld.global.f32 	%f205, [%rd79];
	fma.rn.f32 	%f206, %f204, %f205, %f592;
	ld.global.f32 	%f207, [%rd76+4];
	ld.global.f32 	%f208, [%rd79+4];
	fma.rn.f32 	%f209, %f207, %f208, %f206;
	ld.global.f32 	%f210, [%rd76+8];
	ld.global.f32 	%f211, [%rd79+8];
	fma.rn.f32 	%f212, %f210, %f211, %f209;
	ld.global.f32 	%f213, [%rd76+12];
	ld.global.f32 	%f214, [%rd79+12];
	fma.rn.f32 	%f592, %f213, %f214, %f212;
	add.s32 	%r198, %r198, 4;
$L__BB0_48:
	setp.eq.s32 	%p39, %r28, 0;
	@%p39 bra 	$L__BB0_52;
	setp.eq.s32 	%p40, %r28, 1;
	cvt.u64.u32 	%rd80, %r198;
	mul.wide.u32 	%rd81, %r198, 4;
	add.s64 	%rd10, %rd5, %rd81;
	ld.global.f32 	%f215, [%rd10];
	add.s64 	%rd82, %rd80, %rd9;
	shl.b64 	%rd83, %rd82, 2;
	add.s64 	%rd11, %rd1, %rd83;
	ld.global.f32 	%f216, [%rd11];
	fma.rn.f32 	%f592, %f215, %f216, %f592;
	@%p40 bra 	$L__BB0_52;
	setp.eq.s32 	%p41, %r28, 2;
	ld.global.f32 	%f217, [%rd10+4];
	ld.global.f32 	%f218, [%rd11+4];
	fma.rn.f32 	%f592, %f217, %f218, %f592;
	@%p41 bra 	$L__BB0_52;
	ld.global.f32 	%f219, [%rd10+8];
	ld.global.f32 	%f220, [%rd11+8];
	fma.rn.f32 	%f592, %f219, %f220, %f592;
$L__BB0_52:
	sqrt.rn.f32 	%f221, %f1;
	div.rn.f32 	%f222, %f592, %f221;
	mul.f32 	%f223, %f222, %f8;
	setp.gt.f32 	%p42, %f223, %f595;
	selp.f32 	%f595, %f223, %f595, %p42;
$L__BB0_53:
	add.s32 	%r195, %r195, 1;
	setp.lt.s32 	%p43, %r195, %r35;
	@%p43 bra 	$L__BB0_38;
	bra.uni 	$L__BB0_59;
$L__BB0_54:
	setp.ne.s32 	%p22, %r32, 0;
	@%p22 bra 	$L__BB0_109;
	mov.f32 	%f595, 0fE0AD78EC;
	mov.b32 	%r200, 0;
$L__BB0_56:
	add.s32 	%r133, %r200, %r23;
	mul.wide.s32 	%rd58, %r133, 4;
	add.s64 	%rd59, %rd2, %rd58;
	ld.global.f32 	%f123, [%rd59];
	setp.eq.f32 	%p27, %f123, 0f00000000;
	@%p27 bra 	$L__BB0_58;
	sqrt.rn.f32 	%f124, %f1;
	mov.f32 	%f125, 0f00000000;
	div.rn.f32 	%f126, %f125, %f124;
	setp.gt.f32 	%p28, %f126, %f595;
	selp.f32 	%f595, %f126, %f595, %p28;
$L__BB0_58:
	add.s32 	%r200, %r200, 1;
	setp.lt.s32 	%p29, %r200, %r35;
	@%p29 bra 	$L__BB0_56;
$L__BB0_59:
	setp.ge.s32 	%p56, %r203, %r35;
	mov.f32 	%f598, 0f00000000;
	@%p56 bra 	$L__BB0_85;
	cvt.rn.f32.u32 	%f322, %r32;
	mul.rn.f32 	%f323, %f2, %f322;
	neg.f32 	%f324, %f323;
	fma.rn.f32 	%f325, %f2, %f322, %f324;
	fma.rn.f32 	%f326, %f3, %f322, %f325;
	cvt.rni.f32.f32 	%f327, %f323;
	sub.f32 	%f328, %f323, %f327;
	add.f32 	%f329, %f328, %f326;
	fma.rn.f32 	%f330, %f329, 0f391FCB8E, 0f3AAF85ED;
	fma.rn.f32 	%f331, %f330, %f329, 0f3C1D9856;
	fma.rn.f32 	%f332, %f331, %f329, 0f3D6357BB;
	fma.rn.f32 	%f333, %f332, %f329, 0f3E75FDEC;
	fma.rn.f32 	%f334, %f333, %f329, 0f3F317218;
	fma.rn.f32 	%f335, %f334, %f329, 0f3F800000;
	cvt.rzi.s32.f32 	%r149, %f327;
	setp.gt.f32 	%p57, %f327, 0f00000000;
	selp.b32 	%r150, 0, -2097152000, %p57;
	add.s32 	%r151, %r150, 2130706432;
	mov.b32 	%f336, %r151;
	mul.f32 	%f337, %f335, %f336;
	shl.b32 	%r152, %r149, 23;
	sub.s32 	%r153, %r152, %r150;
	mov.b32 	%f338, %r153;
	mul.f32 	%f339, %f337, %f338;
	abs.f32 	%f340, %f323;
	setp.gt.f32 	%p58, %f340, 0f43180000;
	setp.lt.f32 	%p59, %f323, 0f00000000;
	selp.f32 	%f341, 0f00000000, 0f7F800000, %p59;
	selp.f32 	%f342, %f341, %f339, %p58;
	setp.eq.s32 	%p60, %r32, 0;
	abs.f32 	%f343, %f322;
	setp.num.f32 	%p61, %f343, %f343;
	mov.f32 	%f344, 0f3F666666;
	add.rn.f32 	%f345, %f344, %f322;
	selp.f32 	%f346, %f342, %f345, %p61;
	selp.f32 	%f48, 0f3F800000, %f346, %p60;
	min.s32 	%r57, %r109, %r188;
	mov.f32 	%f598, 0f00000000;
$L__BB0_61:
	add.s32 	%r154, %r203, %r23;
	mul.wide.s32 	%rd108, %r154, 4;
	add.s64 	%rd109, %rd2, %rd108;
	ld.global.f32 	%f347, [%rd109];
	setp.eq.f32 	%p62, %f347, 0f00000000;
	@%p62 bra 	$L__BB0_84;
	setp.lt.s32 	%p63, %r110, 1;
	add.s32 	%r155, %r203, %r20;
	mul.lo.s32 	%r156, %r155, %r110;
	cvt.s64.s32 	%rd12, %r156;
	mov.f32 	%f606, 0f00000000;
	@%p63 bra 	$L__BB0_76;
	setp.lt.u32 	%p64, %r24, 15;
	mov.f32 	%f606, 0f00000000;
	mov.b32 	%r206, 0;
	@%p64 bra 	$L__BB0_66;
	mov.f32 	%f606, 0f00000000;
	mov.b32 	%r204, 0;
$L__BB0_65:
	.pragma "nounroll";
	cvt.u64.u32 	%rd110, %r204;
	mul.wide.u32 	%rd111, %r204, 4;
	add.s64 	%rd112, %rd5, %rd111;
	ld.global.f32 	%f352, [%rd112];
	add.s64 	%rd113, %rd110, %rd12;
	shl.b64 	%rd114, %rd113, 2;
	add.s64 	%rd115, %rd1, %rd114;
	ld.global.f32 	%f353, [%rd115];
	fma.rn.f32 	%f354, %f352, %f353, %f606;
	ld.global.f32 	%f355, [%rd112+4];
	ld.global.f32 	%f356, [%rd115+4];
	fma.rn.f32 	%f357, %f355, %f356, %f354;
	ld.global.f32 	%f358, [%rd112+8];
	ld.global.f32 	%f359, [%rd115+8];
	fma.rn.f32 	%f360, %f358, %f359, %f357;
	ld.global.f32 	%f361, [%rd112+12];
	ld.global.f32 	%f362, [%rd115+12];
	fma.rn.f32 	%f363, %f361, %f362, %f360;
	ld.global.f32 	%f364, [%rd112+16];
	ld.global.f32 	%f365, [%rd115+16];
	fma.rn.f32 	%f366, %f364, %f365, %f363;
	ld.global.f32 	%f367, [%rd112+20];
	ld.global.f32 	%f368, [%rd115+20];
	fma.rn.f32 	%f369, %f367, %f368, %f366;
	ld.global.f32 	%f370, [%rd112+24];
	ld.global.f32 	%f371, [%rd115+24];
	fma.rn.f32 	%f372, %f370, %f371, %f369;
	ld.global.f32 	%f373, [%rd112+28];
	ld.global.f32 	%f374, [%rd115+28];
	fma.rn.f32 	%f375, %f373, %f374, %f372;
	ld.global.f32 	%f376, [%rd112+32];
	ld.global.f32 	%f377, [%rd115+32];
	fma.rn.f32 	%f378, %f376, %f377, %f375;
	ld.global.f32 	%f379, [%rd112+36];
	ld.global.f32 	%f380, [%rd115+36];
	fma.rn.f32 	%f381, %f379, %f380, %f378;
	ld.global.f32 	%f382, [%rd112+40];
	ld.global.f32 	%f383, [%rd115+40];
	fma.rn.f32 	%f384, %f382, %f383, %f381;
	ld.global.f32 	%f385, [%rd112+44];
	ld.global.f32 	%f386, [%rd115+44];
	fma.rn.f32 	%f387, %f385, %f386, %f384;
	ld.global.f32 	%f388, [%rd112+48];
	ld.global.f32 	%f389, [%rd115+48];
	fma.rn.f32 	%f390, %f388, %f389, %f387;
	ld.global.f32 	%f391, [%rd112+52];
	ld.global.f32 	%f392, [%rd115+52];
	fma.rn.f32 	%f393, %f391, %f392, %f390;
	ld.global.f32 	%f394, [%rd112+56];
	ld.global.f32 	%f395, [%rd115+56];
	fma.rn.f32 	%f396, %f394, %f395, %f393;
	ld.global.f32 	%f397, [%rd112+60];
	ld.global.f32 	%f398, [%rd115+60];
	fma.rn.f32 	%f606, %f397, %f398, %f396;
	add.s32 	%r204, %r204, 16;
	setp.ne.s32 	%p65, %r204, %r27;
	mov.u32 	%r206, %r27;
	@%p65 bra 	$L__BB0_65;
$L__BB0_66:
	setp.eq.s32 	%p66, %r25, 0;
	@%p66 bra 	$L__BB0_76;
	add.s32 	%r159, %r25, -1;
	setp.lt.u32 	%p67, %r159, 7;
	@%p67 bra 	$L__BB0_69;
	cvt.u64.u32 	%rd116, %r206;
	mul.wide.u32 	%rd117, %r206, 4;
	add.s64 	%rd118, %rd5, %rd117;
	ld.global.f32 	%f400, [%rd118];
	add.s64 	%rd119, %rd116, %rd12;
	shl.b64 	%rd120, %rd119, 2;
	add.s64 	%rd121, %rd1, %rd120;
	ld.global.f32 	%f401, [%rd121];
	fma.rn.f32 	%f402, %f400, %f401, %f606;
	ld.global.f32 	%f403, [%rd118+4];
	ld.global.f32 	%f404, [%rd121+4];
	fma.rn.f32 	%f405, %f403, %f404, %f402;
	ld.global.f32 	%f406, [%rd118+8];
	ld.global.f32 	%f407, [%rd121+8];
	fma.rn.f32 	%f408, %f406, %f407, %f405;
	ld.global.f32 	%f409, [%rd118+12];
	ld.global.f32 	%f410, [%rd121+12];
	fma.rn.f32 	%f411, %f409, %f410, %f408;
	ld.global.f32 	%f412, [%rd118+16];
	ld.global.f32 	%f413, [%rd121+16];
	fma.rn.f32 	%f414, %f412, %f413, %f411;
	ld.global.f32 	%f415, [%rd118+20];
	ld.global.f32 	%f416, [%rd121+20];
	fma.rn.f32 	%f417, %f415, %f416, %f414;
	ld.global.f32 	%f418, [%rd118+24];
	ld.global.f32 	%f419, [%rd121+24];
	fma.rn.f32 	%f420, %f418, %f419, %f417;
	ld.global.f32 	%f421, [%rd118+28];
	ld.global.f32 	%f422, [%rd121+28];
	fma.rn.f32 	%f606, %f421, %f422, %f420;
	add.s32 	%r206, %r206, 8;
$L__BB0_69:
	setp.eq.s32 	%p68, %r26, 0;
	@%p68 bra 	$L__BB0_76;
	add.s32 	%r160, %r26, -1;
	setp.lt.u32 	%p69, %r160, 3;
	@%p69 bra 	$L__BB0_72;
	cvt.u64.u32 	%rd122, %r206;
	mul.wide.u32 	%rd123, %r206, 4;
	add.s64 	%rd124, %rd5, %rd123;
	ld.global.f32 	%f424, [%rd124];
	add.s64 	%rd125, %rd122, %rd12;
	shl.b64 	%rd126, %rd125, 2;
	add.s64 	%rd127, %rd1, %rd126;
	ld.global.f32 	%f425, [%rd127];
	fma.rn.f32 	%f426, %f424, %f425, %f606;
	ld.global.f32 	%f427, [%rd124+4];
	ld.global.f32 	%f428, [%rd127+4];
	fma.rn.f32 	%f429, %f427, %f428, %f426;
	ld.global.f32 	%f430, [%rd124+8];
	ld.global.f32 	%f431, [%rd127+8];
	fma.rn.f32 	%f432, %f430, %f431, %f429;
	ld.global.f32 	%f433, [%rd124+12];
	ld.global.f32 	%f434, [%rd127+12];
	fma.rn.f32 	%f606, %f433, %f434, %f432;
	add.s32 	%r206, %r206, 4;
$L__BB0_72:
	setp.eq.s32 	%p70, %r28, 0;
	@%p70 bra 	$L__BB0_76;
	setp.eq.s32 	%p71, %r28, 1;
	cvt.u64.u32 	%rd128, %r206;
	mul.wide.u32 	%rd129, %r206, 4;
	add.s64 	%rd13, %rd5, %rd129;
	ld.global.f32 	%f435, [%rd13];
	add.s64 	%rd130, %rd128, %rd12;
	shl.b64 	%rd131, %rd130, 2;
	add.s64 	%rd14, %rd1, %rd131;
	ld.global.f32 	%f436, [%rd14];
	fma.rn.f32 	%f606, %f435, %f436, %f606;
	@%p71 bra 	$L__BB0_76;
	setp.eq.s32 	%p72, %r28, 2;
	ld.global.f32 	%f437, [%rd13+4];
	ld.global.f32 	%f438, [%rd14+4];
	fma.rn.f32 	%f606, %f437, %f438, %f606;
	@%p72 bra 	$L__BB0_76;
	ld.global.f32 	%f439, [%rd13+8];
	ld.global.f32 	%f440, [%rd14+8];
	fma.rn.f32 	%f606, %f439, %f440, %f606;
$L__BB0_76:
	sqrt.rn.f32 	%f441, %f1;
	div.rn.f32 	%f442, %f606, %f441;
	mul.f32 	%f443, %f442, %f48;
	sub.f32 	%f444, %f443, %f595;
	fma.rn.f32 	%f445, %f444, 0f3BBB989D, 0f3F000000;
	cvt.sat.f32.f32 	%f446, %f445;
	mov.f32 	%f447, 0f4B400001;
	mov.f32 	%f448, 0f437C0000;
	fma.rm.f32 	%f449, %f446, %f448, %f447;
	add.f32 	%f450, %f449, 0fCB40007F;
	neg.f32 	%f451, %f450;
	fma.rn.f32 	%f452, %f444, 0f3FB8AA3B, %f451;
	fma.rn.f32 	%f453, %f444, 0f32A57060, %f452;
	mov.b32 	%r161, %f449;
	shl.b32 	%r162, %r161, 23;
	mov.b32 	%f454, %r162;
	ex2.approx.ftz.f32 	%f455, %f453;
	mul.f32 	%f67, %f455, %f454;
	add.f32 	%f598, %f598, %f67;
	@%p63 bra 	$L__BB0_84;
	setp.lt.u32 	%p74, %r24, 3;
	mov.b32 	%r209, 0;
	@%p74 bra 	$L__BB0_80;
	mov.b32 	%r208, 0;
$L__BB0_79:
	ld.param.u64 	%rd169, [_Z34hstu_hierarchical_attention_kernelPKfS0_S0_S0_Pfiiiiii_param_2];
	cvt.u64.u32 	%rd132, %r208;
	add.s64 	%rd133, %rd132, %rd12;
	cvta.to.global.u64 	%rd134, %rd169;
	shl.b64 	%rd135, %rd133, 2;
	add.s64 	%rd136, %rd134, %rd135;
	ld.global.f32 	%f456, [%rd136];
	mul.wide.u32 	%rd137, %r208, 4;
	add.s64 	%rd138, %rd4, %rd137;
	ld.local.v4.f32 	{%f457, %f458, %f459, %f460}, [%rd138];
	fma.rn.f32 	%f461, %f67, %f456, %f457;
	ld.global.f32 	%f462, [%rd136+4];
	fma.rn.f32 	%f463, %f67, %f462, %f458;
	ld.global.f32 	%f464, [%rd136+8];
	fma.rn.f32 	%f465, %f67, %f464, %f459;
	ld.global.f32 	%f466, [%rd136+12];
	fma.rn.f32 	%f467, %f67, %f466, %f460;
	st.local.v4.f32 	[%rd138], {%f461, %f463, %f465, %f467};
	add.s32 	%r208, %r208, 4;
	setp.ne.s32 	%p75, %r208, %r30;
	mov.u32 	%r209, %r30;
	@%p75 bra 	$L__BB0_79;
$L__BB0_80:
	setp.eq.s32 	%p76, %r29, 0;
	@%p76 bra 	$L__BB0_84;
	ld.param.u64 	%rd170, [_Z34hstu_hierarchical_attention_kernelPKfS0_S0_S0_Pfiiiiii_param_2];
	setp.eq.s32 	%p77, %r29, 1;
	cvt.u64.u32 	%rd139, %r209;
	add.s64 	%rd140, %rd139, %rd12;
	cvta.to.global.u64 	%rd141, %rd170;
	shl.b64 	%rd142, %rd140, 2;
	add.s64 	%rd15, %rd141, %rd142;
	ld.global.f32 	%f468, [%rd15];
	mul.wide.u32 	%rd143, %r209, 4;
	add.s64 	%rd16, %rd4, %rd143;
	ld.local.f32 	%f469, [%rd16];
	fma.rn.f32 	%f470, %f67, %f468, %f469;
	st.local.f32 	[%rd16], %f470;
	@%p77 bra 	$L__BB0_84;
	setp.eq.s32 	%p78, %r29, 2;
	ld.global.f32 	%f471, [%rd15+4];
	ld.local.f32 	%f472, [%rd16+4];
	fma.rn.f32 	%f473, %f67, %f471, %f472;
	st.local.f32 	[%rd16+4], %f473;
	@%p78 bra 	$L__BB0_84;
	ld.global.f32 	%f474, [%rd15+8];
	ld.local.f32 	%f475, [%rd16+8];
	fma.rn.f32 	%f476, %f67, %f474, %f475;
	st.local.f32 	[%rd16+8], %f476;
$L__BB0_84:
	add.s32 	%r203, %r203, 1;
	setp.ne.s32 	%p79, %r203, %r57;
	@%p79 bra 	$L__BB0_61;
$L__BB0_85:
	setp.leu.f32 	%p80, %f598, 0f00000000;
	@%p80 bra 	$L__BB0_94;
	ld.param.u32 	%r176, [_Z34hstu_hierarchical_attention_kernelPKfS0_S0_S0_Pfiiiiii_param_9];
	setp.lt.s32 	%p81, %r110, 1;
	cvt.rn.f32.u32 	%f477, %r189;
	cvt.rn.f32.u32 	%f478, %r176;
	div.rn.f32 	%f71, %f477, %f478;
	add.f32 	%f609, %f609, %f71;
	@%p81 bra 	$L__BB0_94;
	setp.lt.u32 	%p82, %r24, 3;
	mov.b32 	%r211, 0;
	@%p82 bra 	$L__BB0_90;
	mov.b32 	%r210, 0;
$L__BB0_89:
	mul.wide.u32 	%rd144, %r210, 4;
	add.s64 	%rd145, %rd4, %rd144;
	ld.local.v4.f32 	{%f479, %f480, %f481, %f482}, [%rd145];
	mul.f32 	%f483, %f71, %f479;
	div.rn.f32 	%f484, %f483, %f598;
	add.s64 	%rd146, %rd3, %rd144;
	ld.local.v4.f32 	{%f485, %f486, %f487, %f488}, [%rd146];
	add.f32 	%f489, %f485, %f484;
	mul.f32 	%f490, %f71, %f480;
	div.rn.f32 	%f491, %f490, %f598;
	add.f32 	%f492, %f486, %f491;
	mul.f32 	%f493, %f71, %f481;
	div.rn.f32 	%f494, %f493, %f598;
	add.f32 	%f495, %f487, %f494;
	mul.f32 	%f496, %f71, %f482;
	div.rn.f32 	%f497, %f496, %f598;
	add.f32 	%f498, %f488, %f497;
	st.local.v4.f32 	[%rd146], {%f489, %f492, %f495, %f498};
	add.s32 	%r210, %r210, 4;
	setp.ne.s32 	%p83, %r210, %r30;
	mov.u32 	%r211, %r30;
	@%p83 bra 	$L__BB0_89;
$L__BB0_90:
	setp.eq.s32 	%p84, %r29, 0;
	@%p84 bra 	$L__BB0_94;
	setp.eq.s32 	%p85, %r29, 1;
	mul.wide.u32 	%rd147, %r211, 4;
	add.s64 	%rd17, %rd4, %rd147;
	ld.local.f32 	%f499, [%rd17];
	mul.f32 	%f500, %f71, %f499;
	div.rn.f32 	%f501, %f500, %f598;
	add.s64 	%rd18, %rd3, %rd147;
	ld.local.f32 	%f502, [%rd18];
	add.f32 	%f503, %f502, %f501;
	st.local.f32 	[%rd18], %f503;
	@%p85 bra 	$L__BB0_94;
	setp.eq.s32 	%p86, %r29, 2;
	ld.local.f32 	%f504, [%rd17+4];
	mul.f32 	%f505, %f71, %f504;
	div.rn.f32 	%f506, %f505, %f598;
	ld.local.f32 	%f507, [%rd18+4];
	add.f32 	%f508, %f507, %f506;
	st.local.f32 	[%rd18+4], %f508;
	@%p86 bra 	$L__BB0_94;
	ld.local.f32 	%f509, [%rd17+8];
	mul.f32 	%f510, %f71, %f509;
	div.rn.f32 	%f511, %f510, %f598;
	ld.local.f32 	%f512, [%rd18+8];
	add.f32 	%f513, %f512, %f511;
	st.local.f32 	[%rd18+8], %f513;
$L__BB0_94:
	ld.param.u32 	%r181, [_Z34hstu_hierarchical_attention_kernelPKfS0_S0_S0_Pfiiiiii_param_10];
	ld.param.u32 	%r177, [_Z34hstu_hierarchical_attention_kernelPKfS0_S0_S0_Pfiiiiii_param_9];
	add.s32 	%r188, %r188, %r181;
	setp.ne.s32 	%p87, %r189, %r177;
	@%p87 bra 	$L__BB0_16;
$L__BB0_95:
	ld.param.u64 	%rd171, [_Z34hstu_hierarchical_attention_kernelPKfS0_S0_S0_Pfiiiiii_param_4];
	cvta.to.global.u64 	%rd19, %rd171;
	mul.wide.s32 	%rd148, %r22, 4;
	add.s64 	%rd20, %rd19, %rd148;
	setp.gt.f32 	%p88, %f609, 0f00000000;
	@%p88 bra 	$L__BB0_113;
	setp.lt.s32 	%p89, %r110, 1;
	@%p89 bra 	$L__BB0_126;
	add.s32 	%r168, %r110, -1;
	and.b32  	%r78, %r110, 15;
	setp.lt.u32 	%p90, %r168, 15;
	mov.b32 	%r218, 0;
	@%p90 bra 	$L__BB0_100;
	and.b32  	%r218, %r110, 2147483632;
	neg.s32 	%r213, %r218;
	add.s64 	%rd150, %rd148, %rd19;
	add.s64 	%rd174, %rd150, 32;
$L__BB0_99:
	.pragma "nounroll";
	mov.b32 	%r169, 0;
	st.global.u32 	[%rd174+-32], %r169;
	st.global.u32 	[%rd174+-28], %r169;
	st.global.u32 	[%rd174+-24], %r169;
	st.global.u32 	[%rd174+-20], %r169;
	st.global.u32 	[%rd174+-16], %r169;
	st.global.u32 	[%rd174+-12], %r169;
	st.global.u32 	[%rd174+-8], %r169;
	st.global.u32 	[%rd174+-4], %r169;
	st.global.u32 	[%rd174], %r169;
	st.global.u32 	[%rd174+4], %r169;
	st.global.u32 	[%rd174+8], %r169;
	st.global.u32 	[%rd174+12], %r169;
	st.global.u32 	[%rd174+16], %r169;
	st.global.u32 	[%rd174+20], %r169;
	st.global.u32 	[%rd174+24], %r169;
	st.global.u32 	[%rd174+28], %r169;
	add.s32 	%r213, %r213, 16;
	add.s64 	%rd174, %rd174, 64;
	setp.eq.s32 	%p91, %r213, 0;
	@%p91 bra 	$L__BB0_100;
	bra.uni 	$L__BB0_99;
$L__BB0_100:
	setp.eq.s32 	%p92, %r78, 0;
	@%p92 bra 	$L__BB0_126;
	and.b32  	%r99, %r110, 7;
	setp.lt.u32 	%p93, %r78, 8;
	@%p93 bra 	$L__BB0_103;
	mul.wide.u32 	%rd151, %r218, 4;
	add.s64 	%rd152, %rd20, %rd151;
	mov.b32 	%r170, 0;
	st.global.u32 	[%rd152], %r170;
	st.global.u32 	[%rd152+4], %r170;
	st.global.u32 	[%rd152+8], %r170;
	st.global.u32 	[%rd152+12], %r170;
	st.global.u32 	[%rd152+16], %r170;
	st.global.u32 	[%rd152+20], %r170;
	st.global.u32 	[%rd152+24], %r170;
	st.global.u32 	[%rd152+28], %r170;
	add.s32 	%r218, %r218, 8;
$L__BB0_103:
	setp.eq.s32 	%p94, %r99, 0;
	@%p94 bra 	$L__BB0_126;
	and.b32  	%r102, %r110, 3;
	setp.lt.u32 	%p95, %r99, 4;
	@%p95 bra 	$L__BB0_106;
	mul.wide.u32 	%rd153, %r218, 4;
	add.s64 	%rd154, %rd20, %rd153;
	mov.b32 	%r171, 0;
	st.global.u32 	[%rd154], %r171;
	st.global.u32 	[%rd154+4], %r171;
	st.global.u32 	[%rd154+8], %r171;
	st.global.u32 	[%rd154+12], %r171;
	add.s32 	%r218, %r218, 4;
$L__BB0_106:
	setp.eq.s32 	%p96, %r102, 0;
	@%p96 bra 	$L__BB0_126;
	mul.wide.u32 	%rd156, %r218, 4;
	add.s64 	%rd157, %rd148, %rd156;
	add.s64 	%rd177, %rd19, %rd157;
	neg.s32 	%r221, %r102;
$L__BB0_108:
	.pragma "nounroll";
	mov.b32 	%r172, 0;
	st.global.u32 	[%rd177], %r172;
	add.s64 	%rd177, %rd177, 4;
	add.s32 	%r221, %r221, 1;
	setp.ne.s32 	%p97, %r221, 0;
	@%p97 bra 	$L__BB0_108;
	bra.uni 	$L__BB0_126;
$L__BB0_109:
	setp.nan.f32 	%p23, %f6, %f6;
	selp.f32 	%f43, %f7, %f5, %p23;
	add.s32 	%r201, %r23, %r203;
	mov.f32 	%f595, 0fE0AD78EC;
	mov.u32 	%r202, %r203;
$L__BB0_110:
	mul.wide.s32 	%rd56, %r201, 4;
	add.s64 	%rd57, %rd2, %rd56;
	ld.global.f32 	%f117, [%rd57];
	setp.eq.f32 	%p24, %f117, 0f00000000;
	@%p24 bra 	$L__BB0_112;
	sqrt.rn.f32 	%f118, %f1;
	mov.f32 	%f119, 0f00000000;
	div.rn.f32 	%f120, %f119, %f118;
	mul.f32 	%f121, %f120, %f43;
	setp.gt.f32 	%p25, %f121, %f595;
	selp.f32 	%f595, %f121, %f595, %p25;
$L__BB0_112:
	add.s32 	%r202, %r202, 1;
	add.s32 	%r201, %r201, 1;
	setp.lt.s32 	%p26, %r202, %r35;
	@%p26 bra 	$L__BB0_110;
	bra.uni 	$L__BB0_59;
$L__BB0_113:
	setp.lt.s32 	%p98, %r110, 1;
	@%p98 bra 	$L__BB0_126;
	add.s32 	%r174, %r110, -1;
	and.b32  	%r81, %r110, 15;
	setp.lt.u32 	%p99, %r174, 15;
	mov.b32 	%r215, 0;
	@%p99 bra 	$L__BB0_117;
	and.b32  	%r215, %r110, 2147483632;
	neg.s32 	%r212, %r215;
	add.s64 	%rd173, %rd3, 32;
	add.s64 	%rd159, %rd148, %rd19;
	add.s64 	%rd172, %rd159, 32;
$L__BB0_116:
	.pragma "nounroll";
	ld.local.v4.f32 	{%f514, %f515, %f516, %f517}, [%rd173+-32];
	div.rn.f32 	%f518, %f514, %f609;
	st.global.f32 	[%rd172+-32], %f518;
	div.rn.f32 	%f519, %f515, %f609;
	st.global.f32 	[%rd172+-28], %f519;
	div.rn.f32 	%f520, %f516, %f609;
	st.global.f32 	[%rd172+-24], %f520;
	div.rn.f32 	%f521, %f517, %f609;
	st.global.f32 	[%rd172+-20], %f521;
	ld.local.v4.f32 	{%f522, %f523, %f524, %f525}, [%rd173+-16];
	div.rn.f32 	%f526, %f522, %f609;
	st.global.f32 	[%rd172+-16], %f526;
	div.rn.f32 	%f527, %f523, %f609;
	st.global.f32 	[%rd172+-12], %f527;
	div.rn.f32 	%f528, %f524, %f609;
	st.global.f32 	[%rd172+-8], %f528;
	div.rn.f32 	%f529, %f525, %f609;
	st.global.f32 	[%rd172+-4], %f529;
	ld.local.v4.f32 	{%f530, %f531, %f532, %f533}, [%rd173];
	div.rn.f32 	%f534, %f530, %f609;
	st.global.f32 	[%rd172], %f534;
	div.rn.f32 	%f535, %f531, %f609;
	st.global.f32 	[%rd172+4], %f535;
	div.rn.f32 	%f536, %f532, %f609;
	st.global.f32 	[%rd172+8], %f536;
	div.rn.f32 	%f537, %f533, %f609;
	st.global.f32 	[%rd172+12], %f537;
	ld.local.v4.f32 	{%f538, %f539, %f540, %f541}, [%rd173+16];
	div.rn.f32 	%f542, %f538, %f609;
	st.global.f32 	[%rd172+16], %f542;
	div.rn.f32 	%f543, %f539, %f609;
	st.global.f32 	[%rd172+20], %f543;
	div.rn.f32 	%f544, %f540, %f609;
	st.global.f32 	[%rd172+24], %f544;
	div.rn.f32 	%f545, %f541, %f609;
	st.global.f32 	[%rd172+28], %f545;
	add.s32 	%r212, %r212, 16;
	add.s64 	%rd173, %rd173, 64;
	add.s64 	%rd172, %rd172, 64;
	setp.eq.s32 	%p100, %r212, 0;
	@%p100 bra 	$L__BB0_117;
	bra.uni 	$L__BB0_116;
$L__BB0_117:
	setp.eq.s32 	%p101, %r81, 0;
	@%p101 bra 	$L__BB0_126;
	and.b32  	%r89, %r110, 7;
	setp.lt.u32 	%p102, %r81, 8;
	@%p102 bra 	$L__BB0_120;
	mul.wide.u32 	%rd160, %r215, 4;
	add.s64 	%rd161, %rd3, %rd160;
	ld.local.f32 	%f546, [%rd161];
	div.rn.f32 	%f547, %f546, %f609;
	add.s64 	%rd162, %rd20, %rd160;
	st.global.f32 	[%rd162], %f547;
	ld.local.f32 	%f548, [%rd161+4];
	div.rn.f32 	%f549, %f548, %f609;
	st.global.f32 	[%rd162+4], %f549;
	ld.local.f32 	%f550, [%rd161+8];
	div.rn.f32 	%f551, %f550, %f609;
	st.global.f32 	[%rd162+8], %f551;
	ld.local.f32 	%f552, [%rd161+12];
	div.rn.f32 	%f553, %f552, %f609;
	st.global.f32 	[%rd162+12], %f553;
	ld.local.f32 	%f554, [%rd161+16];
	div.rn.f32 	%f555, %f554, %f609;
	st.global.f32 	[%rd162+16], %f555;
	ld.local.f32 	%f556, [%rd161+20];
	div.rn.f32 	%f557, %f556, %f609;
	st.global.f32 	[%rd162+20], %f557;
	ld.local.f32 	%f558, [%rd161+24];
	div.rn.f32 	%f559, %f558, %f609;
	st.global.f32 	[%rd162+24], %f559;
	ld.local.f32 	%f560, [%rd161+28];
	div.rn.f32 	%f561, %f560, %f609;
	st.global.f32 	[%rd162+28], %f561;
	add.s32 	%r215, %r215, 8;
$L__BB0_120:
	setp.eq.s32 	%p103, %r89, 0;
	@%p103 bra 	$L__BB0_126;
	and.b32  	%r92, %r110, 3;
	setp.lt.u32 	%p104, %r89, 4;
	@%p104 bra 	$L__BB0_123;
	mul.wide.u32 	%rd163, %r215, 4;
	add.s64 	%rd164, %rd3, %rd163;
	ld.local.f32 	%f562, [%rd164];
	div.rn.f32 	%f563, %f562, %f609;
	add.s64 	%rd165, %rd20, %rd163;
	st.global.f32 	[%rd165], %f563;
	ld.local.f32 	%f564, [%rd164+4];
	div.rn.f32 	%f565, %f564, %f609;
	st.global.f32 	[%rd165+4], %f565;
	ld.local.f32 	%f566, [%rd164+8];
	div.rn.f32 	%f567, %f566, %f609;
	st.global.f32 	[%rd165+8], %f567;
	ld.local.f32 	%f568, [%rd164+12];
	div.rn.f32 	%f569, %f568, %f609;
	st.global.f32 	[%rd165+12], %f569;
	add.s32 	%r215, %r215, 4;
$L__BB0_123:
	setp.eq.s32 	%p105, %r92, 0;
	@%p105 bra 	$L__BB0_126;
	mul.wide.u32 	%rd167, %r215, 4;
	add.s64 	%rd168, %rd148, %rd167;
	add.s64 	%rd176, %rd19, %rd168;
	add.s64 	%rd175, %rd3, %rd167;
	neg.s32 	%r217, %r92;
$L__BB0_125:
	.pragma "nounroll";
	ld.local.f32 	%f570, [%rd175];
	div.rn.f32 	%f571, %f570, %f609;
	st.global.f32 	[%rd176], %f571;
	add.s64 	%rd176, %rd176, 4;
	add.s64 	%rd175, %rd175, 4;
	add.s32 	%r217, %r217, 1;
	setp.eq.s32 	%p106, %r217, 0;
	@%p106 bra 	$L__BB0_126;
	bra.uni 	$L__BB0_125;
$L__BB0_126:
	ret;

}


// ===== COMPILED SASS (sm_100) =====

	.target	sm_100

	.elftype	@"ET_EXEC"


//--------------------- .note.nv.tkinfo           --------------------------
	.section	.note.nv.tkinfo,"",@"SHT_NOTE"
	.sectionflags	@"SHF_NOTE_NV_TKINFO"
	.tkinfo
        /*0018*/ 	.word	0x00000002
        /*0030*/ 	.string	""
        /*0030*/ 	.string	"ptxas"
        /*0030*/ 	.string	"Cuda compilation tools, release 13.0, V13.0.88"
        /*0030*/ 	.string	"Build cuda_13.0.r13.0/compiler.36424714_0"
        /*0030*/ 	.string	"-arch sm_100 -m 64 "



//--------------------- .note.nv.cuinfo           --------------------------
	.section	.note.nv.cuinfo,"",@"SHT_NOTE"
	.sectionflags	@"SHF_NOTE_NV_CUINFO"
        /*0018*/ 	.short	0x0002
        /*001a*/ 	.short	0x0064
        /*001c*/ 	.short	0x0082
	.zero		2


//--------------------- .nv.info                  --------------------------
	.section	.nv.info,"",@"SHT_CUDA_INFO"
	.align	4


	//----- nvinfo : EIATTR_REGCOUNT
	.align		4
        /*0000*/ 	.byte	0x04, 0x2f
        /*0002*/ 	.short	(.L_1 - .L_0)
	.align		4
.L_0:
        /*0004*/ 	.word	index@(_Z34hstu_hierarchical_attention_kernelPKfS0_S0_S0_Pfiiiiii)
        /*0008*/ 	.word	0x00000020


	//----- nvinfo : EIATTR_FRAME_SIZE
	.align		4
.L_1:
        /*000c*/ 	.byte	0x04, 0x11
        /*000e*/ 	.short	(.L_3 - .L_2)
	.align		4
.L_2:
        /*0010*/ 	.word	index@($__internal_1_$__cuda_sm3x_div_rn_noftz_f32_slowpath)
        /*0014*/ 	.word	0x00000800


	//----- nvinfo : EIATTR_FRAME_SIZE
	.align		4
.L_3:
        /*0018*/ 	.byte	0x04, 0x11
        /*001a*/ 	.short	(.L_5 - .L_4)
	.align		4
.L_4:
        /*001c*/ 	.word	index@($__internal_0_$__cuda_sm20_sqrt_rn_f32_slowpath)
        /*0020*/ 	.word	0x00000800


	//----- nvinfo : EIATTR_FRAME_SIZE
	.align		4
.L_5:
        /*0024*/ 	.byte	0x04, 0x11
        /*0026*/ 	.short	(.L_7 - .L_6)
	.align		4
.L_6:
        /*0028*/ 	.word	index@(_Z34hstu_hierarchical_attention_kernelPKfS0_S0_S0_Pfiiiiii)
        /*002c*/ 	.word	0x00000800


	//----- nvinfo : EIATTR_MIN_STACK_SIZE
	.align		4
.L_7:
        /*0030*/ 	.byte	0x04, 0x12
        /*0032*/ 	.short	(.L_9 - .L_8)
	.align		4
.L_8:
        /*0034*/ 	.word	index@(_Z34hstu_hierarchical_attention_kernelPKfS0_S0_S0_Pfiiiiii)
        /*0038*/ 	.word	0x00000800
.L_9:


//--------------------- .nv.compat                --------------------------
	.section	.nv.compat,"",@"SHT_CUDA_COMPAT_INFO"
	.align	4
        /*0000*/ 	.byte	0x02, 0x09, 0x00, 0x00, 0x02, 0x02, 0x01, 0x00, 0x02, 0x05, 0x05, 0x00, 0x03, 0x07, 0x01, 0x01
        /*0010*/ 	.byte	0x02, 0x03, 0x00, 0x00, 0x02, 0x06, 0x01, 0x00, 0x04, 0x0b, 0x08, 0x00, 0x01, 0x00, 0x00, 0x00
        /*0020*/ 	.byte	0x00, 0x00, 0x00, 0x00


//--------------------- .nv.info._Z34hstu_hierarchical_attention_kernelPKfS0_S0_S0_Pfiiiiii --------------------------
	.section	.nv.info._Z34hstu_hierarchical_attention_kernelPKfS0_S0_S0_Pfiiiiii,"",@"SHT_CUDA_INFO"
	.sectionflags	@""
	.align	4


	//----- nvinfo : EIATTR_CUDA_API_VERSION
	.align		4
        /*0000*/ 	.byte	0x04, 0x37
        /*0002*/ 	.short	(.L_11 - .L_10)
.L_10:
        /*0004*/ 	.word	0x00000082


	//----- nvinfo : EIATTR_KPARAM_INFO
	.align		4
.L_11:
        /*0008*/ 	.byte	0x04, 0x17
        /*000a*/ 	.short	(.L_13 - .L_12)
.L_12:
        /*000c*/ 	.word	0x00000000
        /*0010*/ 	.short	0x000a
        /*0012*/ 	.short	0x003c
        /*0014*/ 	.byte	0x00, 0xf0, 0x11, 0x00


	//----- nvinfo : EIATTR_KPARAM_INFO
	.align		4
.L_13:
        /*0018*/ 	.byte	0x04, 0x17
        /*001a*/ 	.short	(.L_15 - .L_14)
.L_14:
        /*001c*/ 	.word	0x00000000
        /*0020*/ 	.short	0x0009
        /*0022*/ 	.short	0x0038
        /*0024*/ 	.byte	0x00, 0xf0, 0x11, 0x00


	//----- nvinfo : EIATTR_KPARAM_INFO
	.align		4
.L_15:
        /*0028*/ 	.byte	0x04, 0x17
        /*002a*/ 	.short	(.L_17 - .L_16)
.L_16:
        /*002c*/ 	.word	0x00000000
        /*0030*/ 	.short	0x0008
        /*0032*/ 	.short	0x0034
        /*0034*/ 	.byte	0x00, 0xf0, 0x11, 0x00


	//----- nvinfo : EIATTR_KPARAM_INFO
	.align		4
.L_17:
        /*0038*/ 	.byte	0x04, 0x17
        /*003a*/ 	.short	(.L_19 - .L_18)
.L_18:
        /*003c*/ 	.word	0x00000000
        /*0040*/ 	.short	0x0007
        /*0042*/ 	.short	0x0030
        /*0044*/ 	.byte	0x00, 0xf0, 0x11, 0x00


	//----- nvinfo : EIATTR_KPARAM_INFO
	.align		4
.L_19:
        /*0048*/ 	.byte	0x04, 0x17
        /*004a*/ 	.short	(.L_21 - .L_20)
.L_20:
        /*004c*/ 	.word	0x00000000
        /*0050*/ 	.short	0x0006
        /*0052*/ 	.short	0x002c
        /*0054*/ 	.byte	0x00, 0xf0, 0x11, 0x00


	//----- nvinfo : EIATTR_KPARAM_INFO
	.align		4
.L_21:
        /*0058*/ 	.byte	0x04, 0x17
        /*005a*/ 	.short	(.L_23 - .L_22)
.L_22:
        /*005c*/ 	.word	0x00000000
        /*0060*/ 	.short	0x0005
        /*0062*/ 	.short	0x0028
        /*0064*/ 	.byte	0x00, 0xf0, 0x11, 0x00


	//----- nvinfo : EIATTR_KPARAM_INFO
	.align		4
.L_23:
        /*0068*/ 	.byte	0x04, 0x17
        /*006a*/ 	.short	(.L_25 - .L_24)
.L_24:
        /*006c*/ 	.word	0x00000000
        /*0070*/ 	.short	0x0004
        /*0072*/ 	.short	0x0020
        /*0074*/ 	.byte	0x00, 0xf5, 0x21, 0x00


	//----- nvinfo : EIATTR_KPARAM_INFO
	.align		4
.L_25:
        /*0078*/ 	.byte	0x04, 0x17
        /*007a*/ 	.short	(.L_27 - .L_26)
.L_26:
        /*007c*/ 	.word	0x00000000
        /*0080*/ 	.short	0x0003
        /*0082*/ 	.short	0x0018
        /*0084*/ 	.byte	0x00, 0xf5, 0x21, 0x00


	//----- nvinfo : EIATTR_KPARAM_INFO
	.align		4
.L_27:
        /*0088*/ 	.byte	0x04, 0x17
        /*008a*/ 	.short	(.L_29 - .L_28)
.L_28:
        /*008c*/ 	.word	0x00000000
        /*0090*/ 	.short	0x0002
        /*0092*/ 	.short	0x0010
        /*0094*/ 	.byte	0x00, 0xf5, 0x21, 0x00


	//----- nvinfo : EIATTR_KPARAM_INFO
	.align		4
.L_29:
        /*0098*/ 	.byte	0x04, 0x17
        /*009a*/ 	.short	(.L_31 - .L_30)
.L_30:
        /*009c*/ 	.word	0x00000000
        /*00a0*/ 	.short	0x0001
        /*00a2*/ 	.short	0x0008
        /*00a4*/ 	.byte	0x00, 0xf5, 0x21, 0x00


	//----- nvinfo : EIATTR_KPARAM_INFO
	.align		4
.L_31:
        /*00a8*/ 	.byte	0x04, 0x17
        /*00aa*/ 	.short	(.L_33 - .L_32)
.L_32:
        /*00ac*/ 	.word	0x00000000
        /*00b0*/ 	.short	0x0000
        /*00b2*/ 	.short	0x0000
        /*00b4*/ 	.byte	0x00, 0xf5, 0x21, 0x00


	//----- nvinfo : EIATTR_SPARSE_MMA_MASK
	.align		4
.L_33:
        /*00b8*/ 	.byte	0x03, 0x50
        /*00ba*/ 	.short	0x0000


	//----- nvinfo : EIATTR_MAXREG_COUNT
	.align		4
        /*00bc*/ 	.byte	0x03, 0x1b
        /*00be*/ 	.short	0x00ff


	//----- nvinfo : EIATTR_MERCURY_ISA_VERSION
	.align		4
        /*00c0*/ 	.byte	0x03, 0x5f
        /*00c2*/ 	.short	0x0101


	//----- nvinfo : EIATTR_VRC_CTA_INIT_COUNT
	.align		4
        /*00c4*/ 	.byte	0x02, 0x4a
	.zero		1
	.zero		1


	//----- nvinfo : EIATTR_EXIT_INSTR_OFFSETS
	.align		4
        /*00c8*/ 	.byte	0x04, 0x1c
        /*00ca*/ 	.short	(.L_35 - .L_34)


	//   ....[0]....
.L_34:
        /*00cc*/ 	.word	0x000000c0


	//   ....[1]....
        /*00d0*/ 	.word	0x00004f70


	//   ....[2]....
        /*00d4*/ 	.word	0x00005190


	//   ....[3]....
        /*00d8*/ 	.word	0x00005280


	//   ....[4]....
        /*00dc*/ 	.word	0x00005320


	//   ....[5]....
        /*00e0*/ 	.word	0x000053d0


	//   ....[6]....
        /*00e4*/ 	.word	0x00005400


	//   ....[7]....
        /*00e8*/ 	.word	0x00006500


	//   ....[8]....
        /*00ec*/ 	.word	0x00006d50


	//   ....[9]....
        /*00f0*/ 	.word	0x000071c0


	//   ....[10]....
        /*00f4*/ 	.word	0x000073a0


	//----- nvinfo : EIATTR_CRS_STACK_SIZE
	.align		4
.L_35:
        /*00f8*/ 	.byte	0x04, 0x1e
        /*00fa*/ 	.short	(.L_37 - .L_36)
.L_36:
        /*00fc*/ 	.word	0x00000000


	//----- nvinfo : EIATTR_CBANK_PARAM_SIZE
	.align		4
.L_37:
        /*0100*/ 	.byte	0x03, 0x19
        /*0102*/ 	.short	0x0040


	//----- nvinfo : EIATTR_PARAM_CBANK
	.align		4
        /*0104*/ 	.byte	0x04, 0x0a
        /*0106*/ 	.short	(.L_39 - .L_38)
	.align		4
.L_38:
        /*0108*/ 	.word	index@(.nv.constant0._Z34hstu_hierarchical_attention_kernelPKfS0_S0_S0_Pfiiiiii)
        /*010c*/ 	.short	0x0380
        /*010e*/ 	.short	0x0040


	//----- nvinfo : EIATTR_SW_WAR
	.align		4
.L_39:
        /*0110*/ 	.byte	0x04, 0x36
        /*0112*/ 	.short	(.L_41 - .L_40)
.L_40:
        /*0114*/ 	.word	0x00000008
.L_41:


//--------------------- .nv.callgraph             --------------------------
	.section	.nv.callgraph,"",@"SHT_CUDA_CALLGRAPH"
	.align	4
	.sectionentsize	8
	.align		4
        /*0000*/ 	.word	0x00000000
	.align		4
        /*0004*/ 	.word	0xffffffff
	.align		4
        /*0008*/ 	.word	0x00000000
	.align		4
        /*000c*/ 	.word	0xfffffffe
	.align		4
        /*0010*/ 	.word	0x00000000
	.align		4
        /*0014*/ 	.word	0xfffffffd
	.align		4
        /*0018*/ 	.word	0x00000000
	.align		4
        /*001c*/ 	.word	0xfffffffc


//--------------------- .text._Z34hstu_hierarchical_attention_kernelPKfS0_S0_S0_Pfiiiiii --------------------------
	.section	.text._Z34hstu_hierarchical_attention_kernelPKfS0_S0_S0_Pfiiiiii,"ax",@progbits
	.align	128
        .global         _Z34hstu_hierarchical_attention_kernelPKfS0_S0_S0_Pfiiiiii
        .type           _Z34hstu_hierarchical_attention_kernelPKfS0_S0_S0_Pfiiiiii,@function
        .size           _Z34hstu_hierarchical_attention_kernelPKfS0_S0_S0_Pfiiiiii,(.L_x_173 - _Z34hstu_hierarchical_attention_kernelPKfS0_S0_S0_Pfiiiiii)
        .other          _Z34hstu_hierarchical_attention_kernelPKfS0_S0_S0_Pfiiiiii,@"STO_CUDA_ENTRY STV_DEFAULT"
_Z34hstu_hierarchical_attention_kernelPKfS0_S0_S0_Pfiiiiii:
.text._Z34hstu_hierarchical_attention_kernelPKfS0_S0_S0_Pfiiiiii:
[----:B------:R-:W0:Y:S08]  /*0000*/  LDC R1, c[0x0][0x37c] ;  /* 0x0000df00ff017b82 */ /* 0x000e300000000800 */
[----:B------:R-:W1:Y:S01]  /*0010*/  S2UR UR8, SR_CTAID.Y ;  /* 0x00000000000879c3 */ /* 0x000e620000002600 */
[----:B------:R-:W2:Y:S01]  /*0020*/  S2R R18, SR_TID.X ;  /* 0x0000000000127919 */ /* 0x000ea20000002100 */
[----:B------:R-:W1:Y:S01]  /*0030*/  LDCU.64 UR10, c[0x0][0x3a8] ;  /* 0x00007500ff0a77ac */ /* 0x000e620008000a00 */
[----:B0-----:R-:W-:Y:S01]  /*0040*/  IADD3 R1, PT, PT, R1, -0x800, RZ ;  /* 0xfffff80001017810 */ /* 0x001fe20007ffe0ff */
[----:B------:R-:W2:Y:S03]  /*0050*/  LDCU UR15, c[0x0][0x3b0] ;  /* 0x00007600ff0f77ac */ /* 0x000ea60008000800 */
[----:B------:R-:W-:Y:S01]  /*0060*/  R2UR UR23, R1 ;  /* 0x00000000011772ca */ /* 0x000fe200000e0000 */
[----:B------:R-:W0:Y:S01]  /*0070*/  S2UR UR7, SR_CTAID.X ;  /* 0x00000000000779c3 */ /* 0x000e220000002500 */
[----:B-1----:R-:W-:-:S04]  /*0080*/  UISETP.GE.AND UP0, UPT, UR8, UR11, UPT ;  /* 0x0000000b0800728c */ /* 0x002fc8000bf06270 */
[----:B0-----:R-:W-:-:S06]  /*0090*/  UISETP.GE.OR UP0, UPT, UR7, UR10, UP0 ;  /* 0x0000000a0700728c */ /* 0x001fcc0008706670 */
[----:B------:R-:W-:-:S04]  /*00a0*/  PLOP3.LUT P0, PT, PT, PT, UP0, 0x80, 0x8 ;  /* 0x000000000008781c */ /* 0x000fc80003f0f008 */
[----:B--2---:R-:W-:-:S13]  /*00b0*/  ISETP.GE.OR P0, PT, R18, UR15, P0 ;  /* 0x0000000f12007c0c */ /* 0x004fda0008706670 */
[----:B------:R-:W-:Y:S05]  /*00c0*/  @P0 EXIT ;  /* 0x000000000000094d */ /* 0x000fea0003800000 */
[----:B------:R-:W0:Y:S02]  /*00d0*/  LDCU UR20, c[0x0][0x3b4] ;  /* 0x00007680ff1477ac */ /* 0x000e240008000800 */
[----:B0-----:R-:W-:Y:S02]  /*00e0*/  UISETP.GE.AND UP0, UPT, UR20, 0x1, UPT ;  /* 0x000000011400788c */ /* 0x001fe4000bf06270 */
[----:B------:R-:W-:-:S07]  /*00f0*/  UIADD3 UR14, UPT, UPT, UR20, -0x1, URZ ;  /* 0xffffffff140e7890 */ /* 0x000fce000fffe0ff */
[----:B------:R-:W-:Y:S05]  /*0100*/  BRA.U !UP0, `(.L_x_0) ;  /* 0x0000000108d07547 */ /* 0x000fea000b800000 */
[----:B------:R-:W-:Y:S02]  /*0110*/  UISETP.LT.U32.AND UP0, UPT, UR14, 0xff, UPT ;  /* 0x000000ff0e00788c */ /* 0x000fe4000bf01070 */
[----:B------:R-:W-:Y:S02]  /*0120*/  UISETP.GE.U32.AND UP1, UPT, UR14, 0xf, UPT ;  /* 0x0000000f0e00788c */ /* 0x000fe4000bf26070 */
[----:B------:R-:W-:-:S04]  /*0130*/  USEL UR4, UR14, 0xff, UP0 ;  /* 0x000000ff0e047887 */ /* 0x000fc80008000000 */
[----:B------:R-:W-:-:S03]  /*0140*/  UIADD3 UR6, UPT, UPT, UR4, 0x1, URZ ;  /* 0x0000000104067890 */ /* 0x000fc6000fffe0ff */
[----:B------:R-:W-:Y:S01]  /*0150*/  UMOV UR4, URZ ;  /* 0x000000ff00047c82 */ /* 0x000fe20008000000 */
[----:B------:R-:W-:-:S04]  /*0160*/  ULOP3.LUT UR9, UR6, 0xf, URZ, 0xc0, !UPT ;  /* 0x0000000f06097892 */ /* 0x000fc8000f8ec0ff */
[----:B------:R-:W-:Y:S01]  /*0170*/  UISETP.NE.AND UP0, UPT, UR9, URZ, UPT ;  /* 0x000000ff0900728c */ /* 0x000fe2000bf05270 */
[----:B------:R-:W-:Y:S10]  /*0180*/  BRA.U !UP1, `(.L_x_1) ;  /* 0x0000000109287547 */ /* 0x000ff4000b800000 */
[----:B------:R-:W-:Y:S01]  /*0190*/  ULOP3.LUT UR4, UR6, 0x1f0, URZ, 0xc0, !UPT ;  /* 0x000001f006047892 */ /* 0x000fe2000f8ec0ff */
[----:B------:R-:W-:-:S11]  /*01a0*/  UMOV UR5, URZ ;  /* 0x000000ff00057c82 */ /* 0x000fd60008000000 */
.L_x_2:
[----:B------:R-:W-:Y:S02]  /*01b0*/  ULEA UR10, UR5, UR23, 0x2 ;  /* 0x00000017050a7291 */ /* 0x000fe4000f8e10ff */
[----:B------:R-:W-:-:S04]  /*01c0*/  UIADD3 UR5, UPT, UPT, UR5, 0x10, URZ ;  /* 0x0000001005057890 */ /* 0x000fc8000fffe0ff */
[----:B------:R-:W-:-:S03]  /*01d0*/  UISETP.NE.AND UP1, UPT, UR5, UR4, UPT ;  /* 0x000000040500728c */ /* 0x000fc6000bf25270 */
[----:B------:R-:W-:Y:S04]  /*01e0*/  STL.128 [UR10], RZ ;  /* 0x000000ffff007987 */ /* 0x000fe80008100c0a */
[----:B------:R-:W-:Y:S04]  /*01f0*/  STL.128 [UR10+0x10], RZ ;  /* 0x000010ffff007987 */ /* 0x000fe80008100c0a */
[----:B------:R-:W-:Y:S04]  /*0200*/  STL.128 [UR10+0x20], RZ ;  /* 0x000020ffff007987 */ /* 0x000fe80008100c0a */
[----:B------:R-:W-:Y:S01]  /*0210*/  STL.128 [UR10+0x30], RZ ;  /* 0x000030ffff007987 */ /* 0x000fe20008100c0a */
[----:B------:R-:W-:Y:S05]  /*0220*/  BRA.U UP1, `(.L_x_2) ;  /* 0xfffffffd01e07547 */ /* 0x000fea000b83ffff */
.L_x_1:
[----:B------:R-:W-:Y:S05]  /*0230*/  BRA.U !UP0, `(.L_x_0) ;  /* 0x0000000108847547 */ /* 0x000fea000b800000 */
[----:B------:R-:W-:Y:S02]  /*0240*/  UISETP.GE.U32.AND UP0, UPT, UR9, 0x8, UPT ;  /* 0x000000080900788c */ /* 0x000fe4000bf06070 */
[----:B------:R-:W-:-:S04]  /*0250*/  ULOP3.LUT UR5, UR6, 0x7, URZ, 0xc0, !UPT ;  /* 0x0000000706057892 */ /* 0x000fc8000f8ec0ff */
[----:B------:R-:W-:-:S03]  /*0260*/  UISETP.NE.AND UP1, UPT, UR5, URZ, UPT ;  /* 0x000000ff0500728c */ /* 0x000fc6000bf25270 */
[----:B------:R-:W-:Y:S08]  /*0270*/  BRA.U !UP0, `(.L_x_3) ;  /* 0x0000000108287547 */ /* 0x000ff0000b800000 */
[----:B------:R-:W-:Y:S02]  /*0280*/  ULEA UR9, UR4, UR23, 0x2 ;  /* 0x0000001704097291 */ /* 0x000fe4000f8e10ff */
[----:B------:R-:W-:-:S07]  /*0290*/  UIADD3 UR4, UPT, UPT, UR4, 0x8, URZ ;  /* 0x0000000804047890 */ /* 0x000fce000fffe0ff */
[----:B------:R-:W-:Y:S04]  /*02a0*/  STL [UR9], RZ ;  /* 0x000000ffff007987 */ /* 0x000fe80008100809 */
[----:B------:R-:W-:Y:S04]  /*02b0*/  STL [UR9+0x4], RZ ;  /* 0x000004ffff007987 */ /* 0x000fe80008100809 */
[----:B------:R-:W-:Y:S04]  /*02c0*/  STL [UR9+0x8], RZ ;  /* 0x000008ffff007987 */ /* 0x000fe80008100809 */
[----:B------:R-:W-:Y:S04]  /*02d0*/  STL [UR9+0xc], RZ ;  /* 0x00000cffff007987 */ /* 0x000fe80008100809 */
[----:B------:R-:W-:Y:S04]  /*02e0*/  STL [UR9+0x10], RZ ;  /* 0x000010ffff007987 */ /* 0x000fe80008100809 */
[----:B------:R-:W-:Y:S04]  /*02f0*/  STL [UR9+0x14], RZ ;  /* 0x000014ffff007987 */ /* 0x000fe80008100809 */
[----:B------:R-:W-:Y:S04]  /*0300*/  STL [UR9+0x18], RZ ;  /* 0x000018ffff007987 */ /* 0x000fe80008100809 */
[----:B------:R-:W-:Y:S01]  /*0310*/  STL [UR9+0x1c], RZ ;  /* 0x00001cffff007987 */ /* 0x000fe20008100809 */
.L_x_3:
[----:B------:R-:W-:Y:S05]  /*0320*/  BRA.U !UP1, `(.L_x_0) ;  /* 0x0000000109487547 */ /* 0x000fea000b800000 */
[----:B------:R-:W-:Y:S02]  /*0330*/  UISETP.GE.U32.AND UP0, UPT, UR5, 0x4, UPT ;  /* 0x000000040500788c */ /* 0x000fe4000bf06070 */
[----:B------:R-:W-:-:S04]  /*0340*/  ULOP3.LUT UR6, UR6, 0x3, URZ, 0xc0, !UPT ;  /* 0x0000000306067892 */ /* 0x000fc8000f8ec0ff */
[----:B------:R-:W-:-:S05]  /*0350*/  PLOP3.LUT P0, PT, PT, PT, UP0, 0x80, 0x8 ;  /* 0x000000000008781c */ /* 0x000fca0003f0f008 */
[----:B------:R-:W-:Y:S02]  /*0360*/  @UP0 ULEA UR5, UR4, UR23, 0x2 ;  /* 0x0000001704050291 */ /* 0x000fe4000f8e10ff */
[----:B------:R-:W-:Y:S02]  /*0370*/  @UP0 UIADD3 UR4, UPT, UPT, UR4, 0x4, URZ ;  /* 0x0000000404040890 */ /* 0x000fe4000fffe0ff */
[----:B------:R-:W-:-:S05]  /*0380*/  UISETP.NE.AND UP0, UPT, UR6, URZ, UPT ;  /* 0x000000ff0600728c */ /* 0x000fca000bf05270 */
[----:B------:R-:W-:Y:S04]  /*0390*/  @P0 STL [UR5], RZ ;  /* 0x000000ffff000987 */ /* 0x000fe80008100805 */
[----:B------:R-:W-:Y:S04]  /*03a0*/  @P0 STL [UR5+0x4], RZ ;  /* 0x000004ffff000987 */ /* 0x000fe80008100805 */
[----:B------:R-:W-:Y:S04]  /*03b0*/  @P0 STL [UR5+0x8], RZ ;  /* 0x000008ffff000987 */ /* 0x000fe80008100805 */
[----:B------:R-:W-:Y:S01]  /*03c0*/  @P0 STL [UR5+0xc], RZ ;  /* 0x00000cffff000987 */ /* 0x000fe20008100805 */
[----:B------:R-:W-:Y:S05]  /*03d0*/  BRA.U !UP0, `(.L_x_0) ;  /* 0x00000001081c7547 */ /* 0x000fea000b800000 */
[----:B------:R-:W-:-:S05]  /*03e0*/  UMOV UR5, URZ ;  /* 0x000000ff00057c82 */ /* 0x000fca0008000000 */
.L_x_4:
[----:B------:R-:W-:Y:S02]  /*03f0*/  ULEA UR9, UR4, UR23, 0x2 ;  /* 0x0000001704097291 */ /* 0x000fe4000f8e10ff */
[----:B------:R-:W-:Y:S02]  /*0400*/  UIADD3 UR5, UPT, UPT, UR5, 0x1, URZ ;  /* 0x0000000105057890 */ /* 0x000fe4000fffe0ff */
[----:B------:R-:W-:Y:S02]  /*0410*/  UIADD3 UR4, UPT, UPT, UR4, 0x1, URZ ;  /* 0x0000000104047890 */ /* 0x000fe4000fffe0ff */
[----:B------:R-:W-:-:S03]  /*0420*/  UISETP.NE.AND UP0, UPT, UR5, UR6, UPT ;  /* 0x000000060500728c */ /* 0x000fc6000bf05270 */
[----:B------:R-:W-:Y:S06]  /*0430*/  STL [UR9], RZ ;  /* 0x000000ffff007987 */ /* 0x000fec0008100809 */
[----:B------:R-:W-:Y:S05]  /*0440*/  BRA.U UP0, `(.L_x_4) ;  /* 0xfffffffd00e87547 */ /* 0x000fea000b83ffff */
.L_x_0:
[----:B------:R-:W0:Y:S01]  /*0450*/  LDCU UR4, c[0x0][0x3b8] ;  /* 0x00007700ff0477ac */ /* 0x000e220008000800 */
[----:B------:R-:W-:Y:S01]  /*0460*/  MOV R3, UR15 ;  /* 0x0000000f00037c02 */ /* 0x000fe20008000f00 */
[----:B------:R-:W-:Y:S01]  /*0470*/  HFMA2 R16, -RZ, RZ, 0, 0 ;  /* 0x00000000ff107431 */ /* 0x000fe200000001ff */
[----:B------:R-:W-:Y:S01]  /*0480*/  UIMAD UR6, UR7, UR11, UR8 ;  /* 0x0000000b070672a4 */ /* 0x000fe2000f8e0208 */
[----:B------:R-:W1:Y:S05]  /*0490*/  LDCU.64 UR12, c[0x0][0x358] ;  /* 0x00006b00ff0c77ac */ /* 0x000e6a0008000a00 */
[----:B------:R-:W-:-:S04]  /*04a0*/  IMAD R18, R3, UR6, R18 ;  /* 0x0000000603127c24 */ /* 0x000fc8000f8e0212 */
[----:B------:R-:W-:Y:S01]  /*04b0*/  IMAD R17, R18, UR20, RZ ;  /* 0x0000001412117c24 */ /* 0x000fe2000f8e02ff */
[----:B0-----:R-:W-:-:S09]  /*04c0*/  UISETP.GE.AND UP0, UPT, UR4, 0x1, UPT ;  /* 0x000000010400788c */ /* 0x001fd2000bf06270 */
[----:B-1----:R-:W-:Y:S05]  /*04d0*/  BRA.U !UP0, `(.L_x_5) ;  /* 0x0000004908847547 */ /* 0x002fea000b800000 */
[----:B------:R-:W-:Y:S01]  /*04e0*/  MOV R3, 0x318f3f1d ;  /* 0x318f3f1d00037802 */ /* 0x000fe20000000f00 */
[----:B------:R-:W0:Y:S01]  /*04f0*/  LDC.64 R26, c[0x0][0x380] ;  /* 0x0000e000ff1a7b82 */ /* 0x000e220000000a00 */
[----:B------:R-:W-:Y:S01]  /*0500*/  MOV R0, 0x3fb8aa3b ;  /* 0x3fb8aa3b00007802 */ /* 0x000fe20000000f00 */
[----:B------:R-:W-:Y:S01]  /*0510*/  UISETP.LT.U32.AND UP0, UPT, UR14, 0xff, UPT ;  /* 0x000000ff0e00788c */ /* 0x000fe2000bf01070 */
[----:B------:R-:W-:Y:S01]  /*0520*/  MOV R5, 0x3dd7943a ;  /* 0x3dd7943a00057802 */ /* 0x000fe20000000f00 */
[----:B------:R-:W-:Y:S01]  /*0530*/  ULOP3.LUT UR15, UR20, 0xf, URZ, 0xc0, !UPT ;  /* 0x0000000f140f7892 */ /* 0x000fe2000f8ec0ff */
[----:B------:R-:W-:Y:S01]  /*0540*/  MOV R16, RZ ;  /* 0x000000ff00107202 */ /* 0x000fe20000000f00 */
[----:B------:R-:W-:Y:S01]  /*0550*/  FFMA R0, R3, R0, 2.9291715719637068105e-09 ;  /* 0x31494a8803007423 */ /* 0x000fe20000000000 */
[----:B------:R-:W-:Y:S02]  /*0560*/  USEL UR4, UR14, 0xff, UP0 ;  /* 0x000000ff0e047887 */ /* 0x000fe40008000000 */
[----:B------:R-:W-:Y:S01]  /*0570*/  ULOP3.LUT UR16, UR20, 0x7, URZ, 0xc0, !UPT ;  /* 0x0000000714107892 */ /* 0x000fe2000f8ec0ff */
[----:B------:R-:W-:Y:S01]  /*0580*/  FFMA R0, -R5, 1.9251366722983220825e-08, R0 ;  /* 0x32a55e3405007823 */ /* 0x000fe20000000100 */
[----:B------:R-:W-:-:S02]  /*0590*/  UIADD3 UR4, UPT, UPT, UR4, 0x1, URZ ;  /* 0x0000000104047890 */ /* 0x000fc4000fffe0ff */
[----:B------:R-:W-:Y:S01]  /*05a0*/  ULOP3.LUT UR17, UR20, 0x7ffffff0, URZ, 0xc0, !UPT ;  /* 0x7ffffff014117892 */ /* 0x000fe2000f8ec0ff */
[----:B------:R-:W-:Y:S01]  /*05b0*/  FFMA R0, R3, 0.0040030423551797866821, R0 ;  /* 0x3b832bf403007823 */ /* 0x000fe20000000000 */
[----:B------:R-:W-:Y:S02]  /*05c0*/  ULOP3.LUT UR21, UR4, 0x3, URZ, 0xc0, !UPT ;  /* 0x0000000304157892 */ /* 0x000fe4000f8ec0ff */
[----:B------:R-:W-:Y:S01]  /*05d0*/  ULOP3.LUT UR7, UR4, 0x1fc, URZ, 0xc0, !UPT ;  /* 0x000001fc04077892 */ /* 0x000fe2000f8ec0ff */
[----:B------:R-:W-:Y:S01]  /*05e0*/  FFMA R2, -R5, 0.001334347529336810112, R0 ;  /* 0x3aaee54605027823 */ /* 0x000fe20000000100 */
[----:B------:R-:W-:Y:S01]  /*05f0*/  I2FP.F32.S32 R5, UR20 ;  /* 0x0000001400057c45 */ /* 0x000fe20008201400 */
[----:B------:R-:W1:Y:S02]  /*0600*/  LDCU UR19, c[0x0][0x3bc] ;  /* 0x00007780ff1377ac */ /* 0x000e640008000800 */
[----:B------:R-:W-:Y:S01]  /*0610*/  FADD R0, R2, -0.15186268091201782227 ;  /* 0xbe1b81e402007421 */ /* 0x000fe20000000000 */
[----:B0-----:R-:W-:Y:S01]  /*0620*/  IMAD.WIDE R26, R17, 0x4, R26 ;  /* 0x00000004111a7825 */ /* 0x001fe200078e021a */
[----:B------:R-:W-:-:S03]  /*0630*/  ULOP3.LUT UR18, UR20, 0x3, URZ, 0xc0, !UPT ;  /* 0x0000000314127892 */ /* 0x000fc6000f8ec0ff */
[----:B------:R-:W-:Y:S01]  /*0640*/  FADD R3, R0, 0.15186268091201782227 ;  /* 0x3e1b81e400037421 */ /* 0x000fe20000000000 */
[----:B------:R-:W-:-:S03]  /*0650*/  UMOV UR4, URZ ;  /* 0x000000ff00047c82 */ /* 0x000fc60008000000 */
[----:B------:R-:W-:Y:S01]  /*0660*/  FADD R2, R2, -R3 ;  /* 0x8000000302027221 */ /* 0x000fe20000000000 */
[----:B-1----:R-:W-:-:S07]  /*0670*/  IADD3 R3, PT, PT, R1, 0x400, RZ ;  /* 0x0000040001037810 */ /* 0x002fce0007ffe0ff */
.L_x_90:
[----:B0-----:R-:W0:Y:S01]  /*0680*/  LDCU UR8, c[0x0][0x3bc] ;  /* 0x00007780ff0877ac */ /* 0x001e220008000800 */
[----:B-1----:R-:W1:Y:S01]  /*0690*/  LDCU UR9, c[0x0][0x3b0] ;  /* 0x00007600ff0977ac */ /* 0x002e620008000800 */
[----:B------:R-:W-:Y:S01]  /*06a0*/  UMOV UR10, UR4 ;  /* 0x00000004000a7c82 */ /* 0x000fe20008000000 */
[----:B0-----:R-:W-:-:S04]  /*06b0*/  UIMAD UR5, UR4, UR8, URZ ;  /* 0x00000008040572a4 */ /* 0x001fc8000f8e02ff */
[----:B-1----:R-:W-:-:S09]  /*06c0*/  UISETP.GE.AND UP0, UPT, UR5, UR9, UPT ;  /* 0x000000090500728c */ /* 0x002fd2000bf06270 */
[----:B--234-:R-:W-:Y:S05]  /*06d0*/  BRA.U UP0, `(.L_x_5) ;  /* 0x0000004900047547 */ /* 0x01cfea000b800000 */
[----:B------:R0:W-:Y:S01]  /*06e0*/  STL.128 [R1+0x400], RZ ;  /* 0x000400ff01007387 */ /* 0x0001e20000100c00 */
[----:B------:R-:W-:Y:S02]  /*06f0*/  UISETP.GE.AND UP0, UPT, UR8, 0x1, UPT ;  /* 0x000000010800788c */ /* 0x000fe4000bf06270 */
[----:B------:R-:W-:Y:S01]  /*0700*/  IMAD.U32 R4, RZ, RZ, UR8 ;  /* 0x00000008ff047e24 */ /* 0x000fe2000f8e00ff */
[----:B------:R-:W-:Y:S01]  /*0710*/  MOV R11, UR9 ;  /* 0x00000009000b7c02 */ /* 0x000fe20008000f00 */
[----:B------:R0:W-:Y:S01]  /*0720*/  STL.128 [R1+0x410], RZ ;  /* 0x000410ff01007387 */ /* 0x0001e20000100c00 */
[----:B------:R-:W-:Y:S01]  /*0730*/  HFMA2 R23, -RZ, RZ, -598.5, 40320 ;  /* 0xe0ad78ecff177431 */ /* 0x000fe200000001ff */
[----:B------:R-:W-:Y:S01]  /*0740*/  UIADD3 UR4, UPT, UPT, UR4, 0x1, URZ ;  /* 0x0000000104047890 */ /* 0x000fe2000fffe0ff */
[----:B------:R-:W-:Y:S01]  /*0750*/  VIADDMNMX R9, R4, UR5, R11, PT ;  /* 0x0000000504097c46 */ /* 0x000fe2000b80010b */
[----:B------:R0:W-:Y:S01]  /*0760*/  STL.128 [R1+0x420], RZ ;  /* 0x000420ff01007387 */ /* 0x0001e20000100c00 */
[----:B------:R-:W-:-:S03]  /*0770*/  UMOV UR8, UR5 ;  /* 0x0000000500087c82 */ /* 0x000fc60008000000 */
[----:B------:R0:W-:Y:S04]  /*0780*/  STL.128 [R1+0x430], RZ ;  /* 0x000430ff01007387 */ /* 0x0001e80000100c00 */
        /* <DEDUP_REMOVED lines=59> */
[----:B------:R0:W-:Y:S01]  /*0b40*/  STL.128 [R1+0x7f0], RZ ;  /* 0x0007f0ff01007387 */ /* 0x0001e20000100c00 */
[----:B------:R-:W-:Y:S05]  /*0b50*/  BRA.U !UP0, `(.L_x_6) ;  /* 0x0000001d08fc7547 */ /* 0x000fea000b800000 */
[----:B------:R-:W-:Y:S01]  /*0b60*/  I2FP.F32.U32 R7, UR10 ;  /* 0x0000000a00077c45 */ /* 0x000fe20008201000 */
[----:B------:R-:W1:Y:S01]  /*0b70*/  LDCU UR5, c[0x0][0x3b4] ;  /* 0x00007680ff0577ac */ /* 0x000e620008000800 */
[----:B------:R-:W-:-:S03]  /*0b80*/  MOV R19, 0x391fcb8e ;  /* 0x391fcb8e00137802 */ /* 0x000fc60000000f00 */
[----:B------:R-:W-:-:S04]  /*0b90*/  FMUL R13, R0, R7 ;  /* 0x00000007000d7220 */ /* 0x000fc80000400000 */
[----:B------:R-:W2:Y:S01]  /*0ba0*/  FRND R4, R13 ;  /* 0x0000000d00047307 */ /* 0x000ea20000201000 */
[----:B------:R-:W-:Y:S01]  /*0bb0*/  FFMA R15, R0, R7, -R13 ;  /* 0x00000007000f7223 */ /* 0x000fe2000000080d */
[----:B------:R-:W-:-:S03]  /*0bc0*/  FSETP.GEU.AND P1, PT, R13, RZ, PT ;  /* 0x000000ff0d00720b */ /* 0x000fc60003f2e000 */
[----:B------:R-:W-:-:S03]  /*0bd0*/  FFMA R15, R2, R7, R15 ;  /* 0x00000007020f7223 */ /* 0x000fc6000000000f */
[----:B------:R-:W3:Y:S01]  /*0be0*/  F2I.NTZ R8, R13 ;  /* 0x0000000d00087305 */ /* 0x000ee20000203100 */
[----:B-1----:R-:W-:Y:S01]  /*0bf0*/  UISETP.GE.AND UP0, UPT, UR5, 0x1, UPT ;  /* 0x000000010500788c */ /* 0x002fe2000bf06270 */
[----:B--2---:R-:W-:Y:S01]  /*0c00*/  FADD R6, R13, -R4 ;  /* 0x800000040d067221 */ /* 0x004fe20000000000 */
[----:B------:R-:W-:-:S03]  /*0c10*/  FSETP.GT.AND P0, PT, R4, RZ, PT ;  /* 0x000000ff0400720b */ /* 0x000fc60003f04000 */
[----:B------:R-:W-:-:S04]  /*0c20*/  FADD R6, R15, R6 ;  /* 0x000000060f067221 */ /* 0x000fc80000000000 */
[C---:B------:R-:W-:Y:S01]  /*0c30*/  FFMA R15, R6.reuse, R19, 0.0013391353422775864601 ;  /* 0x3aaf85ed060f7423 */ /* 0x040fe20000000013 */
[----:B------:R-:W-:Y:S02]  /*0c40*/  SEL R19, RZ, 0x83000000, P0 ;  /* 0x83000000ff137807 */ /* 0x000fe40000000000 */
[----:B------:R-:W-:Y:S01]  /*0c50*/  FSETP.GT.AND P0, PT, |R13|, 152, PT ;  /* 0x431800000d00780b */ /* 0x000fe20003f04200 */
[----:B------:R-:W-:Y:S01]  /*0c60*/  FFMA R15, R6, R15, 0.0096188392490148544312 ;  /* 0x3c1d9856060f7423 */ /* 0x000fe2000000000f */
[----:B------:R-:W-:Y:S02]  /*0c70*/  IADD3 R4, PT, PT, R19, 0x7f000000, RZ ;  /* 0x7f00000013047810 */ /* 0x000fe40007ffe0ff */
[----:B---3--:R-:W-:Y:S01]  /*0c80*/  LEA R19, R8, -R19, 0x17 ;  /* 0x8000001308137211 */ /* 0x008fe200078eb8ff */
[----:B------:R-:W-:-:S04]  /*0c90*/  FFMA R15, R6, R15, 0.055503588169813156128 ;  /* 0x3d6357bb060f7423 */ /* 0x000fc8000000000f */
[----:B------:R-:W-:-:S04]  /*0ca0*/  FFMA R15, R6, R15, 0.24022644758224487305 ;  /* 0x3e75fdec060f7423 */ /* 0x000fc8000000000f */
[----:B------:R-:W-:-:S04]  /*0cb0*/  FFMA R15, R6, R15, 0.69314718246459960938 ;  /* 0x3f317218060f7423 */ /* 0x000fc8000000000f */
[----:B------:R-:W-:-:S04]  /*0cc0*/  FFMA R15, R6, R15, 1 ;  /* 0x3f800000060f7423 */ /* 0x000fc8000000000f */
[----:B------:R-:W-:Y:S01]  /*0cd0*/  FMUL R4, R15, R4 ;  /* 0x000000040f047220 */ /* 0x000fe20000400000 */
[----:B------:R-:W-:-:S03]  /*0ce0*/  FADD R15, R7, 0.89999997615814208984 ;  /* 0x3f666666070f7421 */ /* 0x000fc60000000000 */
[----:B------:R-:W-:Y:S01]  /*0cf0*/  FMUL R4, R4, R19 ;  /* 0x0000001304047220 */ /* 0x000fe20000400000 */
[----:B------:R-:W-:Y:S01]  /*0d00*/  @P0 FSEL R4, RZ, +INF , !P1 ;  /* 0x7f800000ff040808 */ /* 0x000fe20004800000 */
[----:B------:R-:W-:Y:S06]  /*0d10*/  BRA.U !UP0, `(.L_x_7) ;  /* 0x00000019081c7547 */ /* 0x000fec000b800000 */
[----:B------:R-:W-:-:S09]  /*0d20*/  UISETP.NE.AND UP0, UPT, UR10, URZ, UPT ;  /* 0x000000ff0a00728c */ /* 0x000fd2000bf05270 */
[----:B------:R-:W-:Y:S05]  /*0d30*/  BRA.U UP0, `(.L_x_8) ;  /* 0x0000000d00047547 */ /* 0x000fea000b800000 */
[----:B------:R-:W-:Y:S01]  /*0d40*/  HFMA2 R23, -RZ, RZ, -598.5, 40320 ;  /* 0xe0ad78ecff177431 */ /* 0x000fe200000001ff */
[----:B------:R-:W-:-:S06]  /*0d50*/  UMOV UR5, URZ ;  /* 0x000000ff00057c82 */ /* 0x000fcc0008000000 */
.L_x_21:
[----:B------:R-:W1:Y:S01]  /*0d60*/  LDC.64 R6, c[0x0][0x398] ;  /* 0x0000e600ff067b82 */ /* 0x000e620000000a00 */
[----:B------:R-:W2:Y:S01]  /*0d70*/  LDCU UR22, c[0x0][0x3b0] ;  /* 0x00007600ff1677ac */ /* 0x000ea20008000800 */
[----:B------:R-:W-:-:S05]  /*0d80*/  MOV R11, UR5 ;  /* 0x00000005000b7c02 */ /* 0x000fca0008000f00 */
[----:B--2---:R-:W-:-:S04]  /*0d90*/  IMAD R11, R18, UR22, R11 ;  /* 0x00000016120b7c24 */ /* 0x004fc8000f8e020b */
[----:B-1----:R-:W-:-:S06]  /*0da0*/  IMAD.WIDE R6, R11, 0x4, R6 ;  /* 0x000000040b067825 */ /* 0x002fcc00078e0206 */
[----:B------:R-:W2:Y:S01]  /*0db0*/  LDG.E R6, desc[UR12][R6.64] ;  /* 0x0000000c06067981 */ /* 0x000ea2000c1e1900 */
[----:B------:R-:W-:Y:S01]  /*0dc0*/  BSSY.RECONVERGENT B2, `(.L_x_9) ;  /* 0x00000b4000027945 */ /* 0x000fe20003800200 */
[----:B--2---:R-:W-:-:S13]  /*0dd0*/  FSETP.NEU.AND P0, PT, R6, RZ, PT ;  /* 0x000000ff0600720b */ /* 0x004fda0003f0d000 */
[----:B------:R-:W-:Y:S05]  /*0de0*/  @!P0 BRA `(.L_x_10) ;  /* 0x0000000800c48947 */ /* 0x000fea0003800000 */
[----:B------:R-:W1:Y:S01]  /*0df0*/  LDCU UR11, c[0x0][0x3b4] ;  /* 0x00007680ff0b77ac */ /* 0x000e620008000800 */
[----:B------:R-:W-:Y:S01]  /*0e00*/  HFMA2 R28, -RZ, RZ, 0, 0 ;  /* 0x00000000ff1c7431 */ /* 0x000fe200000001ff */
[----:B------:R-:W-:Y:S01]  /*0e10*/  MOV R13, RZ ;  /* 0x000000ff000d7202 */ /* 0x000fe20000000f00 */
[----:B------:R-:W-:Y:S02]  /*0e20*/  UISETP.GE.U32.AND UP0, UPT, UR14, 0xf, UPT ;  /* 0x0000000f0e00788c */ /* 0x000fe4000bf06070 */
[----:B------:R-:W-:-:S04]  /*0e30*/  UIMAD UR9, UR6, UR22, UR5 ;  /* 0x00000016060972a4 */ /* 0x000fc8000f8e0205 */
[----:B-1----:R-:W-:-:S04]  /*0e40*/  UIMAD UR9, UR9, UR11, URZ ;  /* 0x0000000b090972a4 */ /* 0x002fc8000f8e02ff */
[----:B------:R-:W-:Y:S01]  /*0e50*/  USHF.R.S32.HI UR20, URZ, 0x1f, UR9 ;  /* 0x0000001fff147899 */ /* 0x000fe20008011409 */
[----:B------:R-:W-:Y:S11]  /*0e60*/  BRA.U !UP0, `(.L_x_11) ;  /* 0x0000000108f07547 */ /* 0x000ff6000b800000 */
[----:B------:R-:W-:Y:S01]  /*0e70*/  MOV R28, RZ ;  /* 0x000000ff001c7202 */ /* 0x000fe20000000f00 */
[----:B------:R-:W-:-:S07]  /*0e80*/  IMAD.MOV.U32 R13, RZ, RZ, RZ ;  /* 0x000000ffff0d7224 */ /* 0x000fce00078e00ff */
.L_x_12:
[----:B------:R-:W1:Y:S01]  /*0e90*/  LDC.64 R6, c[0x0][0x388] ;  /* 0x0000e200ff067b82 */ /* 0x000e620000000a00 */
[C---:B------:R-:W-:Y:S01]  /*0ea0*/  IADD3 R4, P0, PT, R13.reuse, UR9, RZ ;  /* 0x000000090d047c10 */ /* 0x040fe2000ff1e0ff */
[----:B------:R-:W-:-:S03]  /*0eb0*/  IMAD.WIDE.U32 R10, R13, 0x4, R26 ;  /* 0x000000040d0a7825 */ /* 0x000fc600078e001a */
[----:B------:R-:W-:Y:S02]  /*0ec0*/  IADD3.X R8, PT, PT, RZ, UR20, RZ, P0, !PT ;  /* 0x00000014ff087c10 */ /* 0x000fe400087fe4ff */
[----:B------:R-:W2:Y:S04]  /*0ed0*/  LDG.E R19, desc[UR12][R10.64] ;  /* 0x0000000c0a137981 */ /* 0x000ea8000c1e1900 */
[----:B------:R-:W3:Y:S04]  /*0ee0*/  LDG.E R25, desc[UR12][R10.64+0x4] ;  /* 0x0000040c0a197981 */ /* 0x000ee8000c1e1900 */
[----:B------:R-:W4:Y:S04]  /*0ef0*/  LDG.E R12, desc[UR12][R10.64+0x8] ;  /* 0x0000080c0a0c7981 */ /* 0x000f28000c1e1900 */
[----:B------:R-:W5:Y:S04]  /*0f00*/  LDG.E R15, desc[UR12][R10.64+0xc] ;  /* 0x00000c0c0a0f7981 */ /* 0x000f68000c1e1900 */
[----:B------:R-:W5:Y:S01]  /*0f10*/  LDG.E R20, desc[UR12][R10.64+0x10] ;  /* 0x0000100c0a147981 */ /* 0x000f62000c1e1900 */
[----:B-1----:R-:W-:-:S04]  /*0f20*/  LEA R6, P0, R4, R6, 0x2 ;  /* 0x0000000604067211 */ /* 0x002fc800078010ff */
[----:B------:R-:W-:-:S05]  /*0f30*/  LEA.HI.X R7, R4, R7, R8, 0x2, P0 ;  /* 0x0000000704077211 */ /* 0x000fca00000f1408 */
[----:B------:R-:W2:Y:S04]  /*0f40*/  LDG.E R8, desc[UR12][R6.64] ;  /* 0x0000000c06087981 */ /* 0x000ea8000c1e1900 */
[----:B------:R-:W3:Y:S04]  /*0f50*/  LDG.E R14, desc[UR12][R6.64+0x4] ;  /* 0x0000040c060e7981 */ /* 0x000ee8000c1e1900 */
[----:B------:R-:W4:Y:S04]  /*0f60*/  LDG.E R21, desc[UR12][R6.64+0x8] ;  /* 0x0000080c06157981 */ /* 0x000f28000c1e1900 */
[----:B------:R-:W5:Y:S04]  /*0f70*/  LDG.E R4, desc[UR12][R6.64+0xc] ;  /* 0x00000c0c06047981 */ /* 0x000f68000c1e1900 */
[----:B------:R-:W5:Y:S04]  /*0f80*/  LDG.E R29, desc[UR12][R6.64+0x10] ;  /* 0x0000100c061d7981 */ /* 0x000f68000c1e1900 */
[----:B------:R-:W5:Y:S01]  /*0f90*/  LDG.E R22, desc[UR12][R6.64+0x3c] ;  /* 0x00003c0c06167981 */ /* 0x000f62000c1e1900 */
[----:B--2---:R-:W-:-:S03]  /*0fa0*/  FFMA R8, R19, R8, R28 ;  /* 0x0000000813087223 */ /* 0x004fc6000000001c */
[----:B------:R-:W2:Y:S01]  /*0fb0*/  LDG.E R19, desc[UR12][R6.64+0x14] ;  /* 0x0000140c06137981 */ /* 0x000ea2000c1e1900 */
[----:B---3--:R-:W-:-:S03]  /*0fc0*/  FFMA R25, R25, R14, R8 ;  /* 0x0000000e19197223 */ /* 0x008fc60000000008 */
[----:B------:R-:W2:Y:S01]  /*0fd0*/  LDG.E R8, desc[UR12][R10.64+0x14] ;  /* 0x0000140c0a087981 */ /* 0x000ea2000c1e1900 */
[----:B----4-:R-:W-:-:S03]  /*0fe0*/  FFMA R14, R12, R21, R25 ;  /* 0x000000150c0e7223 */ /* 0x010fc60000000019 */
[----:B------:R-:W3:Y:S01]  /*0ff0*/  LDG.E R12, desc[UR12][R10.64+0x18] ;  /* 0x0000180c0a0c7981 */ /* 0x000ee2000c1e1900 */
[----:B-----5:R-:W-:-:S03]  /*1000*/  FFMA R15, R15, R4, R14 ;  /* 0x000000040f0f7223 */ /* 0x020fc6000000000e */
[----:B------:R-:W3:Y:S04]  /*1010*/  LDG.E R21, desc[UR12][R6.64+0x18] ;  /* 0x0000180c06157981 */ /* 0x000ee8000c1e1900 */
[----:B------:R-:W4:Y:S01]  /*1020*/  LDG.E R14, desc[UR12][R10.64+0x1c] ;  /* 0x00001c0c0a0e7981 */ /* 0x000f22000c1e1900 */
[----:B------:R-:W-:-:S03]  /*1030*/  FFMA R29, R20, R29, R15 ;  /* 0x0000001d141d7223 */ /* 0x000fc6000000000f */
[----:B------:R-:W4:Y:S04]  /*1040*/  LDG.E R25, desc[UR12][R6.64+0x1c] ;  /* 0x00001c0c06197981 */ /* 0x000f28000c1e1900 */
[----:B------:R-:W5:Y:S04]  /*1050*/  LDG.E R4, desc[UR12][R10.64+0x20] ;  /* 0x0000200c0a047981 */ /* 0x000f68000c1e1900 */
[----:B------:R-:W5:Y:S04]  /*1060*/  LDG.E R15, desc[UR12][R6.64+0x20] ;  /* 0x0000200c060f7981 */ /* 0x000f68000c1e1900 */
[----:B------:R-:W5:Y:S04]  /*1070*/  LDG.E R20, desc[UR12][R6.64+0x34] ;  /* 0x0000340c06147981 */ /* 0x000f68000c1e1900 */
[----:B------:R-:W5:Y:S01]  /*1080*/  LDG.E R28, desc[UR12][R10.64+0x3c] ;  /* 0x00003c0c0a1c7981 */ /* 0x000f62000c1e1900 */
[----:B--2---:R-:W-:-:S03]  /*1090*/  FFMA R29, R8, R19, R29 ;  /* 0x00000013081d7223 */ /* 0x004fc6000000001d */
[----:B------:R-:W2:Y:S04]  /*10a0*/  LDG.E R8, desc[UR12][R10.64+0x24] ;  /* 0x0000240c0a087981 */ /* 0x000ea8000c1e1900 */
[----:B------:R-:W2:Y:S01]  /*10b0*/  LDG.E R19, desc[UR12][R6.64+0x24] ;  /* 0x0000240c06137981 */ /* 0x000ea2000c1e1900 */
[----:B---3--:R-:W-:-:S03]  /*10c0*/  FFMA R29, R12, R21, R29 ;  /* 0x000000150c1d7223 */ /* 0x008fc6000000001d */
[----:B------:R-:W3:Y:S04]  /*10d0*/  LDG.E R21, desc[UR12][R10.64+0x28] ;  /* 0x0000280c0a157981 */ /* 0x000ee8000c1e1900 */
[----:B------:R-:W3:Y:S01]  /*10e0*/  LDG.E R12, desc[UR12][R6.64+0x28] ;  /* 0x0000280c060c7981 */ /* 0x000ee2000c1e1900 */
[----:B----4-:R-:W-:-:S03]  /*10f0*/  FFMA R29, R14, R25, R29 ;  /* 0x000000190e1d7223 */ /* 0x010fc6000000001d */
[----:B------:R-:W4:Y:S04]  /*1100*/  LDG.E R14, desc[UR12][R10.64+0x2c] ;  /* 0x00002c0c0a0e7981 */ /* 0x000f28000c1e1900 */
[----:B------:R-:W4:Y:S01]  /*1110*/  LDG.E R25, desc[UR12][R6.64+0x2c] ;  /* 0x00002c0c06197981 */ /* 0x000f22000c1e1900 */
[----:B-----5:R-:W-:-:S03]  /*1120*/  FFMA R29, R4, R15, R29 ;  /* 0x0000000f041d7223 */ /* 0x020fc6000000001d */
[----:B------:R-:W5:Y:S04]  /*1130*/  LDG.E R4, desc[UR12][R10.64+0x30] ;  /* 0x0000300c0a047981 */ /* 0x000f68000c1e1900 */
[----:B------:R-:W5:Y:S01]  /*1140*/  LDG.E R15, desc[UR12][R6.64+0x30] ;  /* 0x0000300c060f7981 */ /* 0x000f62000c1e1900 */
[----:B--2---:R-:W-:-:S03]  /*1150*/  FFMA R24, R8, R19, R29 ;  /* 0x0000001308187223 */ /* 0x004fc6000000001d */
[----:B------:R-:W2:Y:S04]  /*1160*/  LDG.E R19, desc[UR12][R10.64+0x34] ;  /* 0x0000340c0a137981 */ /* 0x000ea8000c1e1900 */
[----:B------:R-:W2:Y:S04]  /*1170*/  LDG.E R8, desc[UR12][R10.64+0x38] ;  /* 0x0000380c0a087981 */ /* 0x000ea8000c1e1900 */
[----:B------:R-:W2:Y:S01]  /*1180*/  LDG.E R29, desc[UR12][R6.64+0x38] ;  /* 0x0000380c061d7981 */ /* 0x000ea2000c1e1900 */
[----:B---3--:R-:W-:Y:S01]  /*1190*/  FFMA R21, R21, R12, R24 ;  /* 0x0000000c15157223 */ /* 0x008fe20000000018 */
[----:B------:R-:W-:-:S03]  /*11a0*/  IADD3 R13, PT, PT, R13, 0x10, RZ ;  /* 0x000000100d0d7810 */ /* 0x000fc60007ffe0ff */
[----:B----4-:R-:W-:Y:S01]  /*11b0*/  FFMA R21, R14, R25, R21 ;  /* 0x000000190e157223 */ /* 0x010fe20000000015 */
[----:B------:R-:W-:-:S03]  /*11c0*/  ISETP.NE.AND P0, PT, R13, UR17, PT ;  /* 0x000000110d007c0c */ /* 0x000fc6000bf05270 */
[----:B-----5:R-:W-:-:S04]  /*11d0*/  FFMA R4, R4, R15, R21 ;  /* 0x0000000f04047223 */ /* 0x020fc80000000015 */
[----:B--2---:R-:W-:-:S04]  /*11e0*/  FFMA R19, R19, R20, R4 ;  /* 0x0000001413137223 */ /* 0x004fc80000000004 */
[----:B------:R-:W-:-:S04]  /*11f0*/  FFMA R19, R8, R29, R19 ;  /* 0x0000001d08137223 */ /* 0x000fc80000000013 */
[----:B------:R-:W-:Y:S01]  /*1200*/  FFMA R28, R28, R22, R19 ;  /* 0x000000161c1c7223 */ /* 0x000fe20000000013 */
[----:B------:R-:W-:Y:S06]  /*1210*/  @P0 BRA `(.L_x_12) ;  /* 0xfffffffc001c0947 */ /* 0x000fec000383ffff */
[----:B------:R-:W-:-:S07]  /*1220*/  MOV R13, UR17 ;  /* 0x00000011000d7c02 */ /* 0x000fce0008000f00 */
.L_x_11:
[----:B------:R-:W-:-:S09]  /*1230*/  UISETP.NE.AND UP0, UPT, UR15, URZ, UPT ;  /* 0x000000ff0f00728c */ /* 0x000fd2000bf05270 */
[----:B------:R-:W-:Y:S05]  /*1240*/  BRA.U !UP0, `(.L_x_13) ;  /* 0x00000005083c7547 */ /* 0x000fea000b800000 */
[----:B------:R-:W-:Y:S02]  /*1250*/  UIADD3 UR11, UPT, UPT, UR15, -0x1, URZ ;  /* 0xffffffff0f0b7890 */ /* 0x000fe4000fffe0ff */
[----:B------:R-:W-:Y:S02]  /*1260*/  UISETP.NE.AND UP1, UPT, UR16, URZ, UPT ;  /* 0x000000ff1000728c */ /* 0x000fe4000bf25270 */
[----:B------:R-:W-:-:S09]  /*1270*/  UISETP.GE.U32.AND UP0, UPT, UR11, 0x7, UPT ;  /* 0x000000070b00788c */ /* 0x000fd2000bf06070 */
[----:B------:R-:W-:Y:S05]  /*1280*/  BRA.U !UP0, `(.L_x_14) ;  /* 0x00000001087c7547 */ /* 0x000fea000b800000 */
[----:B------:R-:W1:Y:S01]  /*1290*/  LDC.64 R6, c[0x0][0x388] ;  /* 0x0000e200ff067b82 */ /* 0x000e620000000a00 */
[C---:B------:R-:W-:Y:S01]  /*12a0*/  IADD3 R4, P0, PT, R13.reuse, UR9, RZ ;  /* 0x000000090d047c10 */ /* 0x040fe2000ff1e0ff */
[----:B------:R-:W-:-:S03]  /*12b0*/  IMAD.WIDE.U32 R10, R13, 0x4, R26 ;  /* 0x000000040d0a7825 */ /* 0x000fc600078e001a */
[----:B------:R-:W-:Y:S02]  /*12c0*/  IADD3.X R8, PT, PT, RZ, UR20, RZ, P0, !PT ;  /* 0x00000014ff087c10 */ /* 0x000fe400087fe4ff */
[----:B------:R-:W2:Y:S04]  /*12d0*/  LDG.E R19, desc[UR12][R10.64] ;  /* 0x0000000c0a137981 */ /* 0x000ea8000c1e1900 */
[----:B------:R-:W3:Y:S04]  /*12e0*/  LDG.E R21, desc[UR12][R10.64+0x4] ;  /* 0x0000040c0a157981 */ /* 0x000ee8000c1e1900 */
[----:B------:R-:W4:Y:S04]  /*12f0*/  LDG.E R20, desc[UR12][R10.64+0x10] ;  /* 0x0000100c0a147981 */ /* 0x000f28000c1e1900 */
[----:B------:R-:W5:Y:S01]  /*1300*/  LDG.E R14, desc[UR12][R10.64+0x14] ;  /* 0x0000140c0a0e7981 */ /* 0x000f62000c1e1900 */
[----:B-1----:R-:W-:-:S04]  /*1310*/  LEA R6, P0, R4, R6, 0x2 ;  /* 0x0000000604067211 */ /* 0x002fc800078010ff */
[----:B------:R-:W-:Y:S02]  /*1320*/  LEA.HI.X R7, R4, R7, R8, 0x2, P0 ;  /* 0x0000000704077211 */ /* 0x000fe400000f1408 */
[----:B------:R-:W4:Y:S04]  /*1330*/  LDG.E R4, desc[UR12][R10.64+0x8] ;  /* 0x0000080c0a047981 */ /* 0x000f28000c1e1900 */
[----:B------:R-:W2:Y:S04]  /*1340*/  LDG.E R8, desc[UR12][R6.64] ;  /* 0x0000000c06087981 */ /* 0x000ea8000c1e1900 */
[----:B------:R-:W3:Y:S04]  /*1350*/  LDG.E R12, desc[UR12][R6.64+0x4] ;  /* 0x0000040c060c7981 */ /* 0x000ee8000c1e1900 */
[----:B------:R-:W4:Y:S04]  /*1360*/  LDG.E R15, desc[UR12][R6.64+0x8] ;  /* 0x0000080c060f7981 */ /* 0x000f28000c1e1900 */
        /* <DEDUP_REMOVED lines=8> */
[----:B------:R-:W5:Y:S04]  /*13f0*/  LDG.E R12, desc[UR12][R10.64+0x18] ;  /* 0x0000180c0a0c7981 */ /* 0x000f68000c1e1900 */
[----:B------:R-:W5:Y:S01]  /*1400*/  LDG.E R28, desc[UR12][R10.64+0x1c] ;  /* 0x00001c0c0a1c7981 */ /* 0x000f62000c1e1900 */
[----:B----4-:R-:W-:Y:S01]  /*1410*/  FFMA R15, R4, R15, R24 ;  /* 0x0000000f040f7223 */ /* 0x010fe20000000018 */
[----:B------:R-:W-:-:S03]  /*1420*/  IADD3 R13, PT, PT, R13, 0x8, RZ ;  /* 0x000000080d0d7810 */ /* 0x000fc60007ffe0ff */
[----:B--2---:R-:W-:-:S04]  /*1430*/  FFMA R15, R8, R19, R15 ;  /* 0x00000013080f7223 */ /* 0x004fc8000000000f */
[----:B---3--:R-:W-:-:S04]  /*1440*/  FFMA R15, R20, R21, R15 ;  /* 0x00000015140f7223 */ /* 0x008fc8000000000f */
[----:B-----5:R-:W-:-:S04]  /*1450*/  FFMA R15, R14, R29, R15 ;  /* 0x0000001d0e0f7223 */ /* 0x020fc8000000000f */
[----:B------:R-:W-:-:S04]  /*1460*/  FFMA R15, R12, R25, R15 ;  /* 0x000000190c0f7223 */ /* 0x000fc8000000000f */
[----:B------:R-:W-:-:S07]  /*1470*/  FFMA R28, R28, R22, R15 ;  /* 0x000000161c1c7223 */ /* 0x000fce000000000f */
.L_x_14:
        /* <DEDUP_REMOVED lines=14> */
[----:B------:R-:W-:-:S05]  /*1560*/  LEA.HI.X R7, R4, R7, R8, 0x2, P0 ;  /* 0x0000000704077211 */ /* 0x000fca00000f1408 */
[----:B------:R-:W2:Y:S04]  /*1570*/  LDG.E R4, desc[UR12][R6.64] ;  /* 0x0000000c06047981 */ /* 0x000ea8000c1e1900 */
[----:B------:R-:W3:Y:S04]  /*1580*/  LDG.E R8, desc[UR12][R6.64+0x4] ;  /* 0x0000040c06087981 */ /* 0x000ee8000c1e1900 */
[----:B------:R-:W4:Y:S04]  /*1590*/  LDG.E R12, desc[UR12][R6.64+0x8] ;  /* 0x0000080c060c7981 */ /* 0x000f28000c1e1900 */
[----:B------:R-:W5:Y:S01]  /*15a0*/  LDG.E R14, desc[UR12][R6.64+0xc] ;  /* 0x00000c0c060e7981 */ /* 0x000f62000c1e1900 */
[----:B------:R-:W-:Y:S01]  /*15b0*/  IADD3 R13, PT, PT, R13, 0x4, RZ ;  /* 0x000000040d0d7810 */ /* 0x000fe20007ffe0ff */
[----:B--2---:R-:W-:-:S04]  /*15c0*/  FFMA R4, R15, R4, R28 ;  /* 0x000000040f047223 */ /* 0x004fc8000000001c */
[----:B---3--:R-:W-:-:S04]  /*15d0*/  FFMA R4, R19, R8, R4 ;  /* 0x0000000813047223 */ /* 0x008fc80000000004 */
[----:B----4-:R-:W-:-:S04]  /*15e0*/  FFMA R4, R21, R12, R4 ;  /* 0x0000000c15047223 */ /* 0x010fc80000000004 */
[----:B-----5:R-:W-:-:S07]  /*15f0*/  FFMA R28, R25, R14, R4 ;  /* 0x0000000e191c7223 */ /* 0x020fce0000000004 */
.L_x_15:
[----:B------:R-:W-:Y:S05]  /*1600*/  BRA.U !UP1, `(.L_x_13) ;  /* 0x00000001094c7547 */ /* 0x000fea000b800000 */
[----:B------:R-:W1:Y:S01]  /*1610*/  LDC.64 R6, c[0x0][0x388] ;  /* 0x0000e200ff067b82 */ /* 0x000e620000000a00 */
[C---:B------:R-:W-:Y:S01]  /*1620*/  IADD3 R4, P0, PT, R13.reuse, UR9, RZ ;  /* 0x000000090d047c10 */ /* 0x040fe2000ff1e0ff */
[----:B------:R-:W-:-:S03]  /*1630*/  IMAD.WIDE.U32 R10, R13, 0x4, R26 ;  /* 0x000000040d0a7825 */ /* 0x000fc600078e001a */
[----:B------:R-:W-:Y:S02]  /*1640*/  IADD3.X R8, PT, PT, RZ, UR20, RZ, P0, !PT ;  /* 0x00000014ff087c10 */ /* 0x000fe400087fe4ff */
[----:B------:R-:W2:Y:S01]  /*1650*/  LDG.E R13, desc[UR12][R10.64] ;  /* 0x0000000c0a0d7981 */ /* 0x000ea2000c1e1900 */
[----:B-1----:R-:W-:-:S04]  /*1660*/  LEA R6, P0, R4, R6, 0x2 ;  /* 0x0000000604067211 */ /* 0x002fc800078010ff */
[----:B------:R-:W-:-:S05]  /*1670*/  LEA.HI.X R7, R4, R7, R8, 0x2, P0 ;  /* 0x0000000704077211 */ /* 0x000fca00000f1408 */
[----:B------:R-:W2:Y:S01]  /*1680*/  LDG.E R4, desc[UR12][R6.64] ;  /* 0x0000000c06047981 */ /* 0x000ea2000c1e1900 */
[----:B------:R-:W-:Y:S01]  /*1690*/  UISETP.NE.AND UP0, UPT, UR18, 0x1, UPT ;  /* 0x000000011200788c */ /* 0x000fe2000bf05270 */
[----:B--2---:R-:W-:-:S08]  /*16a0*/  FFMA R28, R13, R4, R28 ;  /* 0x000000040d1c7223 */ /* 0x004fd0000000001c */
[----:B------:R-:W-:Y:S05]  /*16b0*/  BRA.U !UP0, `(.L_x_13) ;  /* 0x0000000108207547 */ /* 0x000fea000b800000 */
[----:B------:R-:W-:Y:S01]  /*16c0*/  UISETP.NE.AND UP0, UPT, UR18, 0x2, UPT ;  /* 0x000000021200788c */ /* 0x000fe2000bf05270 */
[----:B------:R-:W2:Y:S04]  /*16d0*/  LDG.E R13, desc[UR12][R10.64+0x4] ;  /* 0x0000040c0a0d7981 */ /* 0x000ea8000c1e1900 */
[----:B------:R-:W2:Y:S01]  /*16e0*/  LDG.E R4, desc[UR12][R6.64+0x4] ;  /* 0x0000040c06047981 */ /* 0x000ea2000c1e1900 */
[----:B------:R-:W-:-:S13]  /*16f0*/  PLOP3.LUT P0, PT, PT, PT, UP0, 0x80, 0x8 ;  /* 0x000000000008781c */ /* 0x000fda0003f0f008 */
[----:B------:R-:W3:Y:S04]  /*1700*/  @P0 LDG.E R15, desc[UR12][R10.64+0x8] ;  /* 0x0000080c0a0f0981 */ /* 0x000ee8000c1e1900 */
[----:B------:R-:W3:Y:S01]  /*1710*/  @P0 LDG.E R8, desc[UR12][R6.64+0x8] ;  /* 0x0000080c06080981 */ /* 0x000ee2000c1e1900 */
[----:B--2---:R-:W-:-:S04]  /*1720*/  FFMA R28, R13, R4, R28 ;  /* 0x000000040d1c7223 */ /* 0x004fc8000000001c */
[----:B---3--:R-:W-:-:S07]  /*1730*/  @P0 FFMA R28, R15, R8, R28 ;  /* 0x000000080f1c0223 */ /* 0x008fce000000001c */
.L_x_13:
[----:B------:R-:W-:Y:S01]  /*1740*/  IADD3 R6, PT, PT, R5, -0xd000000, RZ ;  /* 0xf300000005067810 */ /* 0x000fe20007ffe0ff */
[----:B------:R1:W2:Y:S03]  /*1750*/  MUFU.RSQ R4, R5 ;  /* 0x0000000500047308 */ /* 0x0002a60000001400 */
[----:B------:R-:W-:-:S13]  /*1760*/  ISETP.GT.U32.AND P0, PT, R6, 0x727fffff, PT ;  /* 0x727fffff0600780c */ /* 0x000fda0003f04070 */
[----:B-1----:R-:W-:Y:S05]  /*1770*/  @!P0 BRA `(.L_x_16) ;  /* 0x0000000000188947 */ /* 0x002fea0003800000 */
[----:B------:R-:W-:Y:S01]  /*1780*/  BSSY.RECONVERGENT B0, `(.L_x_17) ;  /* 0x0000003000007945 */ /* 0x000fe20003800200 */
[----:B------:R-:W-:-:S07]  /*1790*/  MOV R6, 0x17b0 ;  /* 0x000017b000067802 */ /* 0x000fce0000000f00 */
[----:B0-2---:R-:W-:Y:S05]  /*17a0*/  CALL.REL.NOINC `($__internal_0_$__cuda_sm20_sqrt_rn_f32_slowpath) ;  /* 0x0000005c00087944 */ /* 0x005fea0003c00000 */
[----:B------:R-:W-:Y:S05]  /*17b0*/  BSYNC.RECONVERGENT B0 ;  /* 0x0000000000007941 */ /* 0x000fea0003800200 */
.L_x_17:
[----:B------:R-:W-:Y:S01]  /*17c0*/  IMAD.MOV.U32 R25, RZ, RZ, R14 ;  /* 0x000000ffff197224 */ /* 0x000fe200078e000e */
[----:B------:R-:W-:Y:S06]  /*17d0*/  BRA `(.L_x_18) ;  /* 0x0000000000107947 */ /* 0x000fec0003800000 */
.L_x_16:
[----:B--2---:R-:W-:Y:S01]  /*17e0*/  FMUL.FTZ R6, R5, R4 ;  /* 0x0000000405067220 */ /* 0x004fe20000410000 */
[----:B------:R-:W-:-:S03]  /*17f0*/  FMUL.FTZ R4, R4, 0.5 ;  /* 0x3f00000004047820 */ /* 0x000fc60000410000 */
[----:B------:R-:W-:-:S04]  /*1800*/  FFMA R25, -R6, R6, R5 ;  /* 0x0000000606197223 */ /* 0x000fc80000000105 */
[----:B------:R-:W-:-:S07]  /*1810*/  FFMA R25, R25, R4, R6 ;  /* 0x0000000419197223 */ /* 0x000fce0000000006 */
.L_x_18:
[----:B------:R-:W1:Y:S01]  /*1820*/  MUFU.RCP R4, R25 ;  /* 0x0000001900047308 */ /* 0x000e620000001000 */
[----:B------:R-:W-:Y:S07]  /*1830*/  BSSY.RECONVERGENT B3, `(.L_x_19) ;  /* 0x000000a000037945 */ /* 0x000fee0003800200 */
[----:B------:R-:W2:Y:S01]  /*1840*/  FCHK P0, R28, R25 ;  /* 0x000000191c007302 */ /* 0x000ea20000000000 */
[----:B-1----:R-:W-:-:S04]  /*1850*/  FFMA R7, R4, -R25, 1 ;  /* 0x3f80000004077423 */ /* 0x002fc80000000819 */
[----:B------:R-:W-:-:S04]  /*1860*/  FFMA R4, R4, R7, R4 ;  /* 0x0000000704047223 */ /* 0x000fc80000000004 */
[----:B------:R-:W-:-:S04]  /*1870*/  FFMA R7, R4, R28, RZ ;  /* 0x0000001c04077223 */ /* 0x000fc800000000ff */
[----:B------:R-:W-:-:S04]  /*1880*/  FFMA R6, R7, -R25, R28 ;  /* 0x8000001907067223 */ /* 0x000fc8000000001c */
[----:B------:R-:W-:Y:S01]  /*1890*/  FFMA R6, R4, R6, R7 ;  /* 0x0000000604067223 */ /* 0x000fe20000000007 */
[----:B--2---:R-:W-:Y:S06]  /*18a0*/  @!P0 BRA `(.L_x_20) ;  /* 0x0000000000088947 */ /* 0x004fec0003800000 */
[----:B------:R-:W-:-:S07]  /*18b0*/  MOV R24, 0x18d0 ;  /* 0x000018d000187802 */ /* 0x000fce0000000f00 */
[----:B0-----:R-:W-:Y:S05]  /*18c0*/  CALL.REL.NOINC `($__internal_1_$__cuda_sm3x_div_rn_noftz_f32_slowpath) ;  /* 0x0000005c00147944 */ /* 0x001fea0003c00000 */
.L_x_20:
[----:B------:R-:W-:Y:S05]  /*18d0*/  BSYNC.RECONVERGENT B3 ;  /* 0x0000000000037941 */ /* 0x000fea0003800200 */
.L_x_19:
[----:B------:R-:W-:-:S04]  /*18e0*/  FSETP.GT.AND P0, PT, R6, R23, PT ;  /* 0x000000170600720b */ /* 0x000fc80003f04000 */
[----:B------:R-:W-:-:S09]  /*18f0*/  FSEL R23, R6, R23, P0 ;  /* 0x0000001706177208 */ /* 0x000fd20000000000 */
.L_x_10:
[----:B------:R-:W-:Y:S05]  /*1900*/  BSYNC.RECONVERGENT B2 ;  /* 0x0000000000027941 */ /* 0x000fea0003800200 */
.L_x_9:
[----:B------:R-:W-:-:S06]  /*1910*/  UIADD3 UR5, UPT, UPT, UR5, 0x1, URZ ;  /* 0x0000000105057890 */ /* 0x000fcc000fffe0ff */
[----:B------:R-:W-:-:S13]  /*1920*/  ISETP.LE.AND P0, PT, R9, UR5, PT ;  /* 0x0000000509007c0c */ /* 0x000fda000bf03270 */
[----:B------:R-:W-:Y:S05]  /*1930*/  @!P0 BRA `(.L_x_21) ;  /* 0xfffffff400088947 */ /* 0x000fea000383ffff */
[----:B------:R-:W-:Y:S05]  /*1940*/  BRA `(.L_x_6) ;  /* 0x0000001000807947 */ /* 0x000fea0003800000 */
.L_x_8:
[----:B------:R-:W-:Y:S01]  /*1950*/  FSETP.NAN.AND P0, PT, |R7|, |R7|, PT ;  /* 0x400000070700720b */ /* 0x000fe20003f08200 */
[----:B------:R-:W-:Y:S01]  /*1960*/  HFMA2 R23, -RZ, RZ, -598.5, 40320 ;  /* 0xe0ad78ecff177431 */ /* 0x000fe200000001ff */
[----:B------:R-:W-:Y:S02]  /*1970*/  UMOV UR5, UR8 ;  /* 0x0000000800057c82 */ /* 0x000fe40008000000 */
[----:B------:R-:W-:-:S09]  /*1980*/  FSEL R4, R15, R4, P0 ;  /* 0x000000040f047208 */ /* 0x000fd20000000000 */
.L_x_34:
[----:B------:R-:W1:Y:S01]  /*1990*/  LDCU UR20, c[0x0][0x3b0] ;  /* 0x00007600ff1477ac */ /* 0x000e620008000800 */
[----:B------:R-:W2:Y:S01]  /*19a0*/  LDC.64 R6, c[0x0][0x398] ;  /* 0x0000e600ff067b82 */ /* 0x000ea20000000a00 */
[----:B-1----:R-:W-:-:S05]  /*19b0*/  MOV R11, UR20 ;  /* 0x00000014000b7c02 */ /* 0x002fca0008000f00 */
[----:B------:R-:W-:-:S04]  /*19c0*/  IMAD R11, R18, R11, UR5 ;  /* 0x00000005120b7e24 */ /* 0x000fc8000f8e020b */
[----:B--2---:R-:W-:-:S06]  /*19d0*/  IMAD.WIDE R6, R11, 0x4, R6 ;  /* 0x000000040b067825 */ /* 0x004fcc00078e0206 */
        /* <DEDUP_REMOVED lines=12> */
[----:B------:R-:W-:Y:S02]  /*1aa0*/  MOV R28, RZ ;  /* 0x000000ff001c7202 */ /* 0x000fe40000000f00 */
[----:B------:R-:W-:-:S07]  /*1ab0*/  MOV R13, RZ ;  /* 0x000000ff000d7202 */ /* 0x000fce0000000f00 */
.L_x_25:
        /* <DEDUP_REMOVED lines=23> */
[----:B------:R-:W4:Y:S04]  /*1c30*/  LDG.E R19, desc[UR12][R6.64+0x18] ;  /* 0x0000180c06137981 */ /* 0x000f28000c1e1900 */
[----:B------:R-:W4:Y:S01]  /*1c40*/  LDG.E R28, desc[UR12][R10.64+0x3c] ;  /* 0x00003c0c0a1c7981 */ /* 0x000f22000c1e1900 */
[----:B--2---:R-:W-:-:S03]  /*1c50*/  FFMA R15, R8, R15, R29 ;  /* 0x0000000f080f7223 */ /* 0x004fc6000000001d */
[----:B------:R-:W2:Y:S01]  /*1c60*/  LDG.E R8, desc[UR12][R10.64+0x1c] ;  /* 0x00001c0c0a087981 */ /* 0x000ea2000c1e1900 */
[----:B---3--:R-:W-:-:S03]  /*1c70*/  FFMA R14, R14, R21, R15 ;  /* 0x000000150e0e7223 */ /* 0x008fc6000000000f */
[----:B------:R-:W2:Y:S01]  /*1c80*/  LDG.E R15, desc[UR12][R6.64+0x1c] ;  /* 0x00001c0c060f7981 */ /* 0x000ea2000c1e1900 */
[----:B-----5:R-:W-:-:S03]  /*1c90*/  FFMA R25, R25, R20, R14 ;  /* 0x0000001419197223 */ /* 0x020fc6000000000e */
[----:B------:R-:W3:Y:S04]  /*1ca0*/  LDG.E R14, desc[UR12][R10.64+0x20] ;  /* 0x0000200c0a0e7981 */ /* 0x000ee8000c1e1900 */
[----:B------:R-:W3:Y:S01]  /*1cb0*/  LDG.E R21, desc[UR12][R6.64+0x20] ;  /* 0x0000200c06157981 */ /* 0x000ee2000c1e1900 */
[----:B----4-:R-:W-:-:S03]  /*1cc0*/  FFMA R29, R12, R19, R25 ;  /* 0x000000130c1d7223 */ /* 0x010fc60000000019 */
[----:B------:R-:W4:Y:S04]  /*1cd0*/  LDG.E R25, desc[UR12][R10.64+0x24] ;  /* 0x0000240c0a197981 */ /* 0x000f28000c1e1900 */
[----:B------:R-:W4:Y:S04]  /*1ce0*/  LDG.E R20, desc[UR12][R6.64+0x24] ;  /* 0x0000240c06147981 */ /* 0x000f28000c1e1900 */
[----:B------:R-:W5:Y:S04]  /*1cf0*/  LDG.E R12, desc[UR12][R10.64+0x28] ;  /* 0x0000280c0a0c7981 */ /* 0x000f68000c1e1900 */
[----:B------:R-:W5:Y:S01]  /*1d00*/  LDG.E R19, desc[UR12][R6.64+0x28] ;  /* 0x0000280c06137981 */ /* 0x000f62000c1e1900 */
[----:B--2---:R-:W-:-:S03]  /*1d10*/  FFMA R15, R8, R15, R29 ;  /* 0x0000000f080f7223 */ /* 0x004fc6000000001d */
[----:B------:R-:W2:Y:S01]  /*1d20*/  LDG.E R8, desc[UR12][R6.64+0x2c] ;  /* 0x00002c0c06087981 */ /* 0x000ea2000c1e1900 */
[----:B---3--:R-:W-:-:S03]  /*1d30*/  FFMA R14, R14, R21, R15 ;  /* 0x000000150e0e7223 */ /* 0x008fc6000000000f */
[----:B------:R-:W2:Y:S04]  /*1d40*/  LDG.E R15, desc[UR12][R10.64+0x2c] ;  /* 0x00002c0c0a0f7981 */ /* 0x000ea8000c1e1900 */
[----:B------:R-:W3:Y:S01]  /*1d50*/  LDG.E R21, desc[UR12][R10.64+0x30] ;  /* 0x0000300c0a157981 */ /* 0x000ee2000c1e1900 */
[----:B----4-:R-:W-:-:S03]  /*1d60*/  FFMA R25, R25, R20, R14 ;  /* 0x0000001419197223 */ /* 0x010fc6000000000e */
[----:B------:R-:W3:Y:S04]  /*1d70*/  LDG.E R14, desc[UR12][R6.64+0x30] ;  /* 0x0000300c060e7981 */ /* 0x000ee8000c1e1900 */
[----:B------:R-:W4:Y:S01]  /*1d80*/  LDG.E R20, desc[UR12][R10.64+0x34] ;  /* 0x0000340c0a147981 */ /* 0x000f22000c1e1900 */
[----:B-----5:R-:W-:-:S03]  /*1d90*/  FFMA R22, R12, R19, R25 ;  /* 0x000000130c167223 */ /* 0x020fc60000000019 */
[----:B------:R-:W4:Y:S04]  /*1da0*/  LDG.E R25, desc[UR12][R6.64+0x34] ;  /* 0x0000340c06197981 */ /* 0x000f28000c1e1900 */
[----:B------:R-:W5:Y:S04]  /*1db0*/  LDG.E R12, desc[UR12][R10.64+0x38] ;  /* 0x0000380c0a0c7981 */ /* 0x000f68000c1e1900 */
[----:B------:R-:W5:Y:S01]  /*1dc0*/  LDG.E R19, desc[UR12][R6.64+0x38] ;  /* 0x0000380c06137981 */ /* 0x000f62000c1e1900 */
[----:B------:R-:W-:-:S04]  /*1dd0*/  IADD3 R13, PT, PT, R13, 0x10, RZ ;  /* 0x000000100d0d7810 */ /* 0x000fc80007ffe0ff */
[----:B------:R-:W-:Y:S01]  /*1de0*/  ISETP.NE.AND P0, PT, R13, UR17, PT ;  /* 0x000000110d007c0c */ /* 0x000fe2000bf05270 */
[----:B--2---:R-:W-:-:S04]  /*1df0*/  FFMA R8, R15, R8, R22 ;  /* 0x000000080f087223 */ /* 0x004fc80000000016 */
[----:B---3--:R-:W-:-:S04]  /*1e00*/  FFMA R21, R21, R14, R8 ;  /* 0x0000000e15157223 */ /* 0x008fc80000000008 */
[----:B----4-:R-:W-:-:S04]  /*1e10*/  FFMA R21, R20, R25, R21 ;  /* 0x0000001914157223 */ /* 0x010fc80000000015 */
[----:B-----5:R-:W-:-:S04]  /*1e20*/  FFMA R19, R12, R19, R21 ;  /* 0x000000130c137223 */ /* 0x020fc80000000015 */
[----:B------:R-:W-:Y:S01]  /*1e30*/  FFMA R28, R28, R24, R19 ;  /* 0x000000181c1c7223 */ /* 0x000fe20000000013 */
[----:B------:R-:W-:Y:S06]  /*1e40*/  @P0 BRA `(.L_x_25) ;  /* 0xfffffffc001c0947 */ /* 0x000fec000383ffff */
[----:B------:R-:W-:-:S07]  /*1e50*/  MOV R13, UR17 ;  /* 0x00000011000d7c02 */ /* 0x000fce0008000f00 */
.L_x_24:
        /* <DEDUP_REMOVED lines=8> */
[----:B------:R-:W-:-:S04]  /*1ee0*/  IMAD.WIDE.U32 R10, R13, 0x4, R26 ;  /* 0x000000040d0a7825 */ /* 0x000fc800078e001a */
[----:B------:R-:W-:Y:S01]  /*1ef0*/  IMAD.X R12, RZ, RZ, UR11, P0 ;  /* 0x0000000bff0c7e24 */ /* 0x000fe200080e06ff */
[----:B------:R-:W2:Y:S04]  /*1f00*/  LDG.E R15, desc[UR12][R10.64] ;  /* 0x0000000c0a0f7981 */ /* 0x000ea8000c1e1900 */
[----:B------:R-:W3:Y:S04]  /*1f10*/  LDG.E R21, desc[UR12][R10.64+0x4] ;  /* 0x0000040c0a157981 */ /* 0x000ee8000c1e1900 */
[----:B------:R-:W4:Y:S01]  /*1f20*/  LDG.E R19, desc[UR12][R10.64+0x8] ;  /* 0x0000080c0a137981 */ /* 0x000f22000c1e1900 */
        /* <DEDUP_REMOVED lines=12> */
[----:B------:R-:W3:Y:S01]  /*1ff0*/  LDG.E R14, desc[UR12][R10.64+0x10] ;  /* 0x0000100c0a0e7981 */ /* 0x000ee2000c1e1900 */
[----:B----4-:R-:W-:-:S03]  /*2000*/  FFMA R25, R19, R12, R28 ;  /* 0x0000000c13197223 */ /* 0x010fc6000000001c */
[----:B------:R-:W3:Y:S04]  /*2010*/  LDG.E R21, desc[UR12][R6.64+0x10] ;  /* 0x0000100c06157981 */ /* 0x000ee8000c1e1900 */
[----:B------:R-:W5:Y:S04]  /*2020*/  LDG.E R19, desc[UR12][R10.64+0x14] ;  /* 0x0000140c0a137981 */ /* 0x000f68000c1e1900 */
[----:B------:R-:W4:Y:S04]  /*2030*/  LDG.E R12, desc[UR12][R10.64+0x18] ;  /* 0x0000180c0a0c7981 */ /* 0x000f28000c1e1900 */
[----:B------:R-:W4:Y:S01]  /*2040*/  LDG.E R28, desc[UR12][R10.64+0x1c] ;  /* 0x00001c0c0a1c7981 */ /* 0x000f22000c1e1900 */
[----:B------:R-:W-:Y:S01]  /*2050*/  IADD3 R13, PT, PT, R13, 0x8, RZ ;  /* 0x000000080d0d7810 */ /* 0x000fe20007ffe0ff */
[----:B--2---:R-:W-:-:S04]  /*2060*/  FFMA R15, R8, R15, R25 ;  /* 0x0000000f080f7223 */ /* 0x004fc80000000019 */
[----:B---3--:R-:W-:-:S04]  /*2070*/  FFMA R14, R14, R21, R15 ;  /* 0x000000150e0e7223 */ /* 0x008fc8000000000f */
[----:B-----5:R-:W-:-:S04]  /*2080*/  FFMA R19, R19, R20, R14 ;  /* 0x0000001413137223 */ /* 0x020fc8000000000e */
[----:B----4-:R-:W-:-:S04]  /*2090*/  FFMA R19, R12, R22, R19 ;  /* 0x000000160c137223 */ /* 0x010fc80000000013 */
[----:B------:R-:W-:-:S07]  /*20a0*/  FFMA R28, R28, R24, R19 ;  /* 0x000000181c1c7223 */ /* 0x000fce0000000013 */
.L_x_27:
        /* <DEDUP_REMOVED lines=24> */
.L_x_28:
        /* <DEDUP_REMOVED lines=20> */
.L_x_26:
[----:B------:R-:W-:Y:S01]  /*2370*/  IADD3 R7, PT, PT, R5, -0xd000000, RZ ;  /* 0xf300000005077810 */ /* 0x000fe20007ffe0ff */
[----:B------:R1:W2:Y:S03]  /*2380*/  MUFU.RSQ R6, R5 ;  /* 0x0000000500067308 */ /* 0x0002a60000001400 */
[----:B------:R-:W-:-:S13]  /*2390*/  ISETP.GT.U32.AND P0, PT, R7, 0x727fffff, PT ;  /* 0x727fffff0700780c */ /* 0x000fda0003f04070 */
[----:B-1----:R-:W-:Y:S05]  /*23a0*/  @!P0 BRA `(.L_x_29) ;  /* 0x0000000000188947 */ /* 0x002fea0003800000 */
[----:B------:R-:W-:Y:S01]  /*23b0*/  BSSY.RECONVERGENT B0, `(.L_x_30) ;  /* 0x0000003000007945 */ /* 0x000fe20003800200 */
[----:B--2---:R-:W-:-:S07]  /*23c0*/  MOV R6, 0x23e0 ;  /* 0x000023e000067802 */ /* 0x004fce0000000f00 */
[----:B0-----:R-:W-:Y:S05]  /*23d0*/  CALL.REL.NOINC `($__internal_0_$__cuda_sm20_sqrt_rn_f32_slowpath) ;  /* 0x0000004c00fc7944 */ /* 0x001fea0003c00000 */
[----:B------:R-:W-:Y:S05]  /*23e0*/  BSYNC.RECONVERGENT B0 ;  /* 0x0000000000007941 */ /* 0x000fea0003800200 */
.L_x_30:
[----:B------:R-:W-:Y:S01]  /*23f0*/  MOV R25, R14 ;  /* 0x0000000e00197202 */ /* 0x000fe20000000f00 */
[----:B------:R-:W-:Y:S06]  /*2400*/  BRA `(.L_x_31) ;  /* 0x0000000000107947 */ /* 0x000fec0003800000 */
.L_x_29:
[----:B--2---:R-:W-:Y:S01]  /*2410*/  FMUL.FTZ R8, R5, R6 ;  /* 0x0000000605087220 */ /* 0x004fe20000410000 */
[----:B------:R-:W-:-:S03]  /*2420*/  FMUL.FTZ R6, R6, 0.5 ;  /* 0x3f00000006067820 */ /* 0x000fc60000410000 */
[----:B------:R-:W-:-:S04]  /*2430*/  FFMA R25, -R8, R8, R5 ;  /* 0x0000000808197223 */ /* 0x000fc80000000105 */
[----:B------:R-:W-:-:S07]  /*2440*/  FFMA R25, R25, R6, R8 ;  /* 0x0000000619197223 */ /* 0x000fce0000000008 */
.L_x_31:
        /* <DEDUP_REMOVED lines=11> */
.L_x_33:
[----:B------:R-:W-:Y:S05]  /*2500*/  BSYNC.RECONVERGENT B3 ;  /* 0x0000000000037941 */ /* 0x000fea0003800200 */
.L_x_32:
[----:B------:R-:W-:-:S05]  /*2510*/  FMUL R6, R4, R6 ;  /* 0x0000000604067220 */ /* 0x000fca0000400000 */
[----:B------:R-:W-:-:S04]  /*2520*/  FSETP.GT.AND P0, PT, R6, R23, PT ;  /* 0x000000170600720b */ /* 0x000fc80003f04000 */
[----:B------:R-:W-:-:S09]  /*2530*/  FSEL R23, R6, R23, P0 ;  /* 0x0000001706177208 */ /* 0x000fd20000000000 */
.L_x_23:
[----:B------:R-:W-:Y:S05]  /*2540*/  BSYNC.RECONVERGENT B2 ;  /* 0x0000000000027941 */ /* 0x000fea0003800200 */
.L_x_22:
[----:B------:R-:W-:-:S06]  /*2550*/  UIADD3 UR5, UPT, UPT, UR5, 0x1, URZ ;  /* 0x0000000105057890 */ /* 0x000fcc000fffe0ff */
[----:B------:R-:W-:-:S13]  /*2560*/  ISETP.LE.AND P0, PT, R9, UR5, PT ;  /* 0x0000000509007c0c */ /* 0x000fda000bf03270 */
[----:B------:R-:W-:Y:S05]  /*2570*/  @!P0 BRA `(.L_x_34) ;  /* 0xfffffff400048947 */ /* 0x000fea000383ffff */
[----:B------:R-:W-:Y:S05]  /*2580*/  BRA `(.L_x_6) ;  /* 0x0000000400707947 */ /* 0x000fea0003800000 */
.L_x_7:
[----:B------:R-:W-:-:S09]  /*2590*/  UISETP.NE.AND UP0, UPT, UR10, URZ, UPT ;  /* 0x000000ff0a00728c */ /* 0x000fd2000bf05270 */
[----:B------:R-:W-:Y:S05]  /*25a0*/  BRA.U UP0, `(.L_x_35) ;  /* 0x0000000100b07547 */ /* 0x000fea000b800000 */
[----:B------:R-:W1:Y:S01]  /*25b0*/  LDC R11, c[0x0][0x3b0] ;  /* 0x0000ec00ff0b7b82 */ /* 0x000e620000000800 */
[----:B------:R-:W-:Y:S01]  /*25c0*/  HFMA2 R23, -RZ, RZ, -598.5, 40320 ;  /* 0xe0ad78ecff177431 */ /* 0x000fe200000001ff */
[----:B------:R-:W-:-:S06]  /*25d0*/  UMOV UR5, URZ ;  /* 0x000000ff00057c82 */ /* 0x000fcc0008000000 */
[----:B------:R-:W2:Y:S02]  /*25e0*/  LDC.64 R12, c[0x0][0x398] ;  /* 0x0000e600ff0c7b82 */ /* 0x000ea40000000a00 */
.L_x_43:
[----:B-1----:R-:W-:-:S04]  /*25f0*/  IMAD R7, R18, R11, UR5 ;  /* 0x0000000512077e24 */ /* 0x002fc8000f8e020b */
[----:B--2---:R-:W-:-:S06]  /*2600*/  IMAD.WIDE R6, R7, 0x4, R12 ;  /* 0x0000000407067825 */ /* 0x004fcc00078e020c */
[----:B------:R-:W2:Y:S01]  /*2610*/  LDG.E R6, desc[UR12][R6.64] ;  /* 0x0000000c06067981 */ /* 0x000ea2000c1e1900 */
[----:B------:R-:W-:Y:S01]  /*2620*/  UIADD3 UR5, UPT, UPT, UR5, 0x1, URZ ;  /* 0x0000000105057890 */ /* 0x000fe2000fffe0ff */
[----:B------:R-:W-:Y:S05]  /*2630*/  BSSY.RECONVERGENT B2, `(.L_x_36) ;  /* 0x0000021000027945 */ /* 0x000fea0003800200 */
[----:B------:R-:W-:Y:S02]  /*2640*/  ISETP.LE.AND P4, PT, R9, UR5, PT ;  /* 0x0000000509007c0c */ /* 0x000fe4000bf83270 */
[----:B--2---:R-:W-:-:S13]  /*2650*/  FSETP.NEU.AND P0, PT, R6, RZ, PT ;  /* 0x000000ff0600720b */ /* 0x004fda0003f0d000 */
[----:B------:R-:W-:Y:S05]  /*2660*/  @!P0 BRA `(.L_x_37) ;  /* 0x0000000000748947 */ /* 0x000fea0003800000 */
        /* <DEDUP_REMOVED lines=8> */
.L_x_39:
[----:B------:R-:W-:Y:S01]  /*26f0*/  MOV R25, R14 ;  /* 0x0000000e00197202 */ /* 0x000fe20000000f00 */
[----:B------:R-:W-:Y:S06]  /*2700*/  BRA `(.L_x_40) ;  /* 0x0000000000107947 */ /* 0x000fec0003800000 */
.L_x_38:
[----:B--2---:R-:W-:Y:S01]  /*2710*/  FMUL.FTZ R6, R5, R4 ;  /* 0x0000000405067220 */ /* 0x004fe20000410000 */
[----:B------:R-:W-:-:S03]  /*2720*/  FMUL.FTZ R4, R4, 0.5 ;  /* 0x3f00000004047820 */ /* 0x000fc60000410000 */
[----:B------:R-:W-:-:S04]  /*2730*/  FFMA R25, -R6, R6, R5 ;  /* 0x0000000606197223 */ /* 0x000fc80000000105 */
[----:B------:R-:W-:-:S07]  /*2740*/  FFMA R25, R25, R4, R6 ;  /* 0x0000000419197223 */ /* 0x000fce0000000006 */
.L_x_40:
[----:B------:R-:W1:Y:S01]  /*2750*/  MUFU.RCP R4, R25 ;  /* 0x0000001900047308 */ /* 0x000e620000001000 */
[----:B------:R-:W-:Y:S07]  /*2760*/  BSSY.RECONVERGENT B3, `(.L_x_41) ;  /* 0x000000b000037945 */ /* 0x000fee0003800200 */
[----:B------:R-:W2:Y:S01]  /*2770*/  FCHK P0, RZ, R25 ;  /* 0x00000019ff007302 */ /* 0x000ea20000000000 */
[----:B-1----:R-:W-:-:S04]  /*2780*/  FFMA R7, R4, -R25, 1 ;  /* 0x3f80000004077423 */ /* 0x002fc80000000819 */
[----:B------:R-:W-:-:S04]  /*2790*/  FFMA R7, R4, R7, R4 ;  /* 0x0000000704077223 */ /* 0x000fc80000000004 */
[----:B------:R-:W-:-:S04]  /*27a0*/  FFMA R4, RZ, R7, RZ ;  /* 0x00000007ff047223 */ /* 0x000fc800000000ff */
[----:B------:R-:W-:-:S04]  /*27b0*/  FFMA R6, R4, -R25, RZ ;  /* 0x8000001904067223 */ /* 0x000fc800000000ff */
[----:B------:R-:W-:Y:S01]  /*27c0*/  FFMA R6, R7, R6, R4 ;  /* 0x0000000607067223 */ /* 0x000fe20000000004 */
[----:B--2---:R-:W-:Y:S06]  /*27d0*/  @!P0 BRA `(.L_x_42) ;  /* 0x00000000000c8947 */ /* 0x004fec0003800000 */
[----:B------:R-:W-:Y:S01]  /*27e0*/  IMAD.MOV.U32 R28, RZ, RZ, RZ ;  /* 0x000000ffff1c7224 */ /* 0x000fe200078e00ff */
[----:B------:R-:W-:-:S07]  /*27f0*/  MOV R24, 0x2810 ;  /* 0x0000281000187802 */ /* 0x000fce0000000f00 */
[----:B0-----:R-:W-:Y:S05]  /*2800*/  CALL.REL.NOINC `($__internal_1_$__cuda_sm3x_div_rn_noftz_f32_slowpath) ;  /* 0x0000004c00447944 */ /* 0x001fea0003c00000 */
.L_x_42:
[----:B------:R-:W-:Y:S05]  /*2810*/  BSYNC.RECONVERGENT B3 ;  /* 0x0000000000037941 */ /* 0x000fea0003800200 */
.L_x_41:
[----:B------:R-:W-:-:S04]  /*2820*/  FSETP.GT.AND P0, PT, R6, R23, PT ;  /* 0x000000170600720b */ /* 0x000fc80003f04000 */
[----:B------:R-:W-:-:S09]  /*2830*/  FSEL R23, R6, R23, P0 ;  /* 0x0000001706177208 */ /* 0x000fd20000000000 */
.L_x_37:
[----:B------:R-:W-:Y:S05]  /*2840*/  BSYNC.RECONVERGENT B2 ;  /* 0x0000000000027941 */ /* 0x000fea0003800200 */
.L_x_36:
[----:B------:R-:W-:Y:S05]  /*2850*/  @!P4 BRA `(.L_x_43) ;  /* 0xfffffffc0064c947 */ /* 0x000fea000383ffff */
[----:B------:R-:W-:Y:S05]  /*2860*/  BRA `(.L_x_6) ;  /* 0x0000000000b87947 */ /* 0x000fea0003800000 */
.L_x_35:
[----:B------:R-:W1:Y:S01]  /*2870*/  LDC.64 R12, c[0x0][0x398] ;  /* 0x0000e600ff0c7b82 */ /* 0x000e620000000a00 */
[----:B------:R-:W-:Y:S01]  /*2880*/  FSETP.NAN.AND P0, PT, |R7|, |R7|, PT ;  /* 0x400000070700720b */ /* 0x000fe20003f08200 */
[----:B------:R-:W-:Y:S02]  /*2890*/  HFMA2 R23, -RZ, RZ, -598.5, 40320 ;  /* 0xe0ad78ecff177431 */ /* 0x000fe400000001ff */
[----:B------:R-:W-:Y:S01]  /*28a0*/  IMAD R11, R18, R11, UR8 ;  /* 0x00000008120b7e24 */ /* 0x000fe2000f8e020b */
[----:B------:R-:W-:Y:S02]  /*28b0*/  MOV R10, UR8 ;  /* 0x00000008000a7c02 */ /* 0x000fe40008000f00 */
[----:B------:R-:W-:-:S07]  /*28c0*/  FSEL R4, R15, R4, P0 ;  /* 0x000000040f047208 */ /* 0x000fce0000000000 */
.L_x_51:
[----:B-1----:R-:W-:-:S06]  /*28d0*/  IMAD.WIDE R6, R11, 0x4, R12 ;  /* 0x000000040b067825 */ /* 0x002fcc00078e020c */
[----:B------:R-:W2:Y:S01]  /*28e0*/  LDG.E R6, desc[UR12][R6.64] ;  /* 0x0000000c06067981 */ /* 0x000ea2000c1e1900 */
[----:B------:R-:W-:Y:S01]  /*28f0*/  IADD3 R10, PT, PT, R10, 0x1, RZ ;  /* 0x000000010a0a7810 */ /* 0x000fe20007ffe0ff */
[----:B------:R-:W-:Y:S03]  /*2900*/  BSSY.RECONVERGENT B2, `(.L_x_44) ;  /* 0x0000022000027945 */ /* 0x000fe60003800200 */
[----:B------:R-:W-:Y:S02]  /*2910*/  ISETP.GE.AND P4, PT, R10, R9, PT ;  /* 0x000000090a00720c */ /* 0x000fe40003f86270 */
[----:B--2---:R-:W-:-:S13]  /*2920*/  FSETP.NEU.AND P0, PT, R6, RZ, PT ;  /* 0x000000ff0600720b */ /* 0x004fda0003f0d000 */
[----:B------:R-:W-:Y:S05]  /*2930*/  @!P0 BRA `(.L_x_45) ;  /* 0x0000000000788947 */ /* 0x000fea0003800000 */
        /* <DEDUP_REMOVED lines=8> */
.L_x_47:
[----:B------:R-:W-:Y:S01]  /*29c0*/  MOV R25, R14 ;  /* 0x0000000e00197202 */ /* 0x000fe20000000f00 */
[----:B------:R-:W-:Y:S06]  /*29d0*/  BRA `(.L_x_48) ;  /* 0x0000000000107947 */ /* 0x000fec0003800000 */
.L_x_46:
[----:B--2---:R-:W-:Y:S01]  /*29e0*/  FMUL.FTZ R8, R5, R6 ;  /* 0x0000000605087220 */ /* 0x004fe20000410000 */
[----:B------:R-:W-:-:S03]  /*29f0*/  FMUL.FTZ R6, R6, 0.5 ;  /* 0x3f00000006067820 */ /* 0x000fc60000410000 */
[----:B------:R-:W-:-:S04]  /*2a00*/  FFMA R25, -R8, R8, R5 ;  /* 0x0000000808197223 */ /* 0x000fc80000000105 */
[----:B------:R-:W-:-:S07]  /*2a10*/  FFMA R25, R25, R6, R8 ;  /* 0x0000000619197223 */ /* 0x000fce0000000008 */
.L_x_48:
        /* <DEDUP_REMOVED lines=9> */
[----:B------:R-:W-:Y:S01]  /*2ab0*/  HFMA2 R28, -RZ, RZ, 0, 0 ;  /* 0x00000000ff1c7431 */ /* 0x000fe200000001ff */
[----:B------:R-:W-:-:S07]  /*2ac0*/  MOV R24, 0x2ae0 ;  /* 0x00002ae000187802 */ /* 0x000fce0000000f00 */
[----:B0-----:R-:W-:Y:S05]  /*2ad0*/  CALL.REL.NOINC `($__internal_1_$__cuda_sm3x_div_rn_noftz_f32_slowpath) ;  /* 0x0000004800907944 */ /* 0x001fea0003c00000 */
.L_x_50:
[----:B------:R-:W-:Y:S05]  /*2ae0*/  BSYNC.RECONVERGENT B3 ;  /* 0x0000000000037941 */ /* 0x000fea0003800200 */
.L_x_49:
[----:B------:R-:W-:-:S05]  /*2af0*/  FMUL R6, R4, R6 ;  /* 0x0000000604067220 */ /* 0x000fca0000400000 */
[----:B------:R-:W-:-:S04]  /*2b00*/  FSETP.GT.AND P0, PT, R6, R23, PT ;  /* 0x000000170600720b */ /* 0x000fc80003f04000 */
[----:B------:R-:W-:-:S09]  /*2b10*/  FSEL R23, R6, R23, P0 ;  /* 0x0000001706177208 */ /* 0x000fd20000000000 */
.L_x_45:
[----:B------:R-:W-:Y:S05]  /*2b20*/  BSYNC.RECONVERGENT B2 ;  /* 0x0000000000027941 */ /* 0x000fea0003800200 */
.L_x_44:
[----:B------:R-:W-:Y:S01]  /*2b30*/  IADD3 R11, PT, PT, R11, 0x1, RZ ;  /* 0x000000010b0b7810 */ /* 0x000fe20007ffe0ff */
[----:B------:R-:W-:Y:S06]  /*2b40*/  @!P4 BRA `(.L_x_51) ;  /* 0xfffffffc0060c947 */ /* 0x000fec000383ffff */
.L_x_6:
[----:B------:R-:W-:Y:S02]  /*2b50*/  ISETP.LE.AND P0, PT, R9, UR8, PT ;  /* 0x0000000809007c0c */ /* 0x000fe4000bf03270 */
[----:B------:R-:W-:-:S11]  /*2b60*/  MOV R4, RZ ;  /* 0x000000ff00047202 */ /* 0x000fd60000000f00 */
[----:B------:R-:W-:Y:S05]  /*2b70*/  @P0 BRA `(.L_x_52) ;  /* 0x0000001800400947 */ /* 0x000fea0003800000 */
[----:B------:R-:W-:Y:S01]  /*2b80*/  I2FP.F32.U32 R9, UR10 ;  /* 0x0000000a00097c45 */ /* 0x000fe20008201000 */
[----:B------:R-:W1:Y:S01]  /*2b90*/  LDCU UR5, c[0x0][0x3b0] ;  /* 0x00007600ff0577ac */ /* 0x000e620008000800 */
[----:B------:R-:W-:Y:S02]  /*2ba0*/  MOV R13, 0x391fcb8e ;  /* 0x391fcb8e000d7802 */ /* 0x000fe40000000f00 */
[-C--:B------:R-:W-:Y:S01]  /*2bb0*/  FSETP.NAN.AND P2, PT, |R9|, |R9|.reuse, PT ;  /* 0x400000090900720b */ /* 0x080fe20003f48200 */
[----:B------:R-:W-:-:S04]  /*2bc0*/  FMUL R7, R0, R9 ;  /* 0x0000000900077220 */ /* 0x000fc80000400000 */
[----:B------:R-:W2:Y:S01]  /*2bd0*/  FRND R4, R7 ;  /* 0x0000000700047307 */ /* 0x000ea20000201000 */
[----:B------:R-:W-:Y:S01]  /*2be0*/  FFMA R11, R0, R9, -R7 ;  /* 0x00000009000b7223 */ /* 0x000fe20000000807 */
[----:B------:R-:W-:-:S03]  /*2bf0*/  FSETP.GEU.AND P1, PT, R7, RZ, PT ;  /* 0x000000ff0700720b */ /* 0x000fc60003f2e000 */
[----:B------:R-:W-:-:S03]  /*2c00*/  FFMA R11, R2, R9, R11 ;  /* 0x00000009020b7223 */ /* 0x000fc6000000000b */
[----:B------:R-:W3:Y:S01]  /*2c10*/  F2I.NTZ R8, R7 ;  /* 0x0000000700087305 */ /* 0x000ee20000203100 */
[----:B-1----:R-:W-:-:S04]  /*2c20*/  UISETP.LT.AND UP0, UPT, UR19, UR5, UPT ;  /* 0x000000051300728c */ /* 0x002fc8000bf01270 */
[----:B------:R-:W-:Y:S01]  /*2c30*/  USEL UR5, UR19, UR5, UP0 ;  /* 0x0000000513057287 */ /* 0x000fe20008000000 */
[----:B--2---:R-:W-:Y:S01]  /*2c40*/  FADD R6, R7, -R4 ;  /* 0x8000000407067221 */ /* 0x004fe20000000000 */
[----:B------:R-:W-:-:S03]  /*2c50*/  FSETP.GT.AND P0, PT, R4, RZ, PT ;  /* 0x000000ff0400720b */ /* 0x000fc60003f04000 */
[----:B------:R-:W-:-:S04]  /*2c60*/  FADD R6, R11, R6 ;  /* 0x000000060b067221 */ /* 0x000fc80000000000 */
[C---:B------:R-:W-:Y:S01]  /*2c70*/  FFMA R11, R6.reuse, R13, 0.0013391353422775864601 ;  /* 0x3aaf85ed060b7423 */ /* 0x040fe2000000000d */
[----:B------:R-:W-:Y:S02]  /*2c80*/  SEL R13, RZ, 0x83000000, P0 ;  /* 0x83000000ff0d7807 */ /* 0x000fe40000000000 */
[----:B------:R-:W-:Y:S01]  /*2c90*/  FSETP.GT.AND P0, PT, |R7|, 152, PT ;  /* 0x431800000700780b */ /* 0x000fe20003f04200 */
[----:B------:R-:W-:Y:S02]  /*2ca0*/  FFMA R11, R6, R11, 0.0096188392490148544312 ;  /* 0x3c1d9856060b7423 */ /* 0x000fe4000000000b */
[----:B------:R-:W-:Y:S01]  /*2cb0*/  VIADD R4, R13, 0x7f000000 ;  /* 0x7f0000000d047836 */ /* 0x000fe20000000000 */
[----:B---3--:R-:W-:Y:S01]  /*2cc0*/  LEA R13, R8, -R13, 0x17 ;  /* 0x8000000d080d7211 */ /* 0x008fe200078eb8ff */
[----:B------:R-:W-:-:S04]  /*2cd0*/  FFMA R11, R6, R11, 0.055503588169813156128 ;  /* 0x3d6357bb060b7423 */ /* 0x000fc8000000000b */
[----:B------:R-:W-:-:S04]  /*2ce0*/  FFMA R11, R6, R11, 0.24022644758224487305 ;  /* 0x3e75fdec060b7423 */ /* 0x000fc8000000000b */
[----:B------:R-:W-:-:S04]  /*2cf0*/  FFMA R11, R6, R11, 0.69314718246459960938 ;  /* 0x3f317218060b7423 */ /* 0x000fc8000000000b */
[----:B------:R-:W-:-:S04]  /*2d00*/  FFMA R11, R6, R11, 1 ;  /* 0x3f800000060b7423 */ /* 0x000fc8000000000b */
[----:B------:R-:W-:-:S04]  /*2d10*/  FMUL R4, R11, R4 ;  /* 0x000000040b047220 */ /* 0x000fc80000400000 */
[----:B------:R-:W-:Y:S01]  /*2d20*/  FMUL R22, R4, R13 ;  /* 0x0000000d04167220 */ /* 0x000fe20000400000 */
[----:B------:R-:W-:Y:S01]  /*2d30*/  @P0 FSEL R22, RZ, +INF , !P1 ;  /* 0x7f800000ff160808 */ /* 0x000fe20004800000 */
[----:B------:R-:W-:Y:S01]  /*2d40*/  @P2 FADD R22, R9, 0.89999997615814208984 ;  /* 0x3f66666609162421 */ /* 0x000fe20000000000 */
[----:B------:R-:W-:Y:S01]  /*2d50*/  ISETP.NE.AND P0, PT, RZ, UR10, PT ;  /* 0x0000000aff007c0c */ /* 0x000fe2000bf05270 */
[----:B------:R-:W-:-:S03]  /*2d60*/  HFMA2 R4, -RZ, RZ, 0, 0 ;  /* 0x00000000ff047431 */ /* 0x000fc600000001ff */
[----:B------:R-:W-:-:S09]  /*2d70*/  FSEL R22, R22, 1, P0 ;  /* 0x3f80000016167808 */ /* 0x000fd20000000000 */
.L_x_70:
[----:B-1----:R-:W1:Y:S01]  /*2d80*/  LDCU UR10, c[0x0][0x3b0] ;  /* 0x00007600ff0a77ac */ /* 0x002e620008000800 */
[----:B--2---:R-:W2:Y:S01]  /*2d90*/  LDC.64 R6, c[0x0][0x398] ;  /* 0x0000e600ff067b82 */ /* 0x004ea20000000a00 */
[----:B-1--4-:R-:W-:-:S05]  /*2da0*/  MOV R9, UR10 ;  /* 0x0000000a00097c02 */ /* 0x012fca0008000f00 */
[----:B------:R-:W-:-:S04]  /*2db0*/  IMAD R9, R18, R9, UR8 ;  /* 0x0000000812097e24 */ /* 0x000fc8000f8e0209 */
[----:B--2---:R-:W-:-:S06]  /*2dc0*/  IMAD.WIDE R6, R9, 0x4, R6 ;  /* 0x0000000409067825 */ /* 0x004fcc00078e0206 */
[----:B------:R-:W2:Y:S01]  /*2dd0*/  LDG.E R6, desc[UR12][R6.64] ;  /* 0x0000000c06067981 */ /* 0x000ea2000c1e1900 */
[----:B------:R-:W-:Y:S01]  /*2de0*/  BSSY.RECONVERGENT B2, `(.L_x_53) ;  /* 0x0000166000027945 */ /* 0x000fe20003800200 */
[----:B--2---:R-:W-:-:S13]  /*2df0*/  FSETP.NEU.AND P0, PT, R6, RZ, PT ;  /* 0x000000ff0600720b */ /* 0x004fda0003f0d000 */
[----:B------:R-:W-:Y:S05]  /*2e00*/  @!P0 BRA `(.L_x_54) ;  /* 0x00000014008c8947 */ /* 0x000fea0003800000 */
[----:B------:R-:W1:Y:S01]  /*2e10*/  LDC R21, c[0x0][0x3b4] ;  /* 0x0000ed00ff157b82 */ /* 0x000e620000000800 */
[----:B------:R-:W-:Y:S01]  /*2e20*/  UIMAD UR9, UR6, UR10, UR8 ;  /* 0x0000000a060972a4 */ /* 0x000fe2000f8e0208 */
[----:B------:R-:W-:Y:S02]  /*2e30*/  MOV R28, RZ ;  /* 0x000000ff001c7202 */ /* 0x000fe40000000f00 */
[----:B-1----:R-:W-:-:S03]  /*2e40*/  ISETP.GE.AND P4, PT, R21, 0x1, PT ;  /* 0x000000011500780c */ /* 0x002fc60003f86270 */
[----:B------:R-:W-:-:S05]  /*2e50*/  IMAD R21, R21, UR9, RZ ;  /* 0x0000000915157c24 */ /* 0x000fca000f8e02ff */
[----:B------:R-:W-:-:S05]  /*2e60*/  SHF.R.S32.HI R20, RZ, 0x1f, R21 ;  /* 0x0000001fff147819 */ /* 0x000fca0000011415 */
[----:B------:R-:W-:Y:S05]  /*2e70*/  @!P4 BRA `(.L_x_55) ;  /* 0x000000080044c947 */ /* 0x000fea0003800000 */
[----:B------:R-:W-:Y:S01]  /*2e80*/  UISETP.GE.U32.AND UP0, UPT, UR14, 0xf, UPT ;  /* 0x0000000f0e00788c */ /* 0x000fe2000bf06070 */
[----:B------:R-:W-:Y:S01]  /*2e90*/  HFMA2 R28, -RZ, RZ, 0, 0 ;  /* 0x00000000ff1c7431 */ /* 0x000fe200000001ff */
[----:B------:R-:W-:-:S07]  /*2ea0*/  MOV R10, RZ ;  /* 0x000000ff000a7202 */ /* 0x000fce0000000f00 */
[----:B------:R-:W-:Y:S05]  /*2eb0*/  BRA.U !UP0, `(.L_x_56) ;  /* 0x0000000108f07547 */ /* 0x000fea000b800000 */
[----:B------:R-:W-:Y:S02]  /*2ec0*/  MOV R28, RZ ;  /* 0x000000ff001c7202 */ /* 0x000fe40000000f00 */
[----:B------:R-:W-:-:S07]  /*2ed0*/  MOV R10, RZ ;  /* 0x000000ff000a7202 */ /* 0x000fce0000000f00 */
.L_x_57:
[----:B------:R-:W1:Y:S01]  /*2ee0*/  LDC.64 R6, c[0x0][0x388] ;  /* 0x0000e200ff067b82 */ /* 0x000e620000000a00 */
[----:B------:R-:W-:Y:S01]  /*2ef0*/  IADD3 R11, P0, PT, R21, R10, RZ ;  /* 0x0000000a150b7210 */ /* 0x000fe20007f1e0ff */
[----:B------:R-:W-:-:S03]  /*2f00*/  IMAD.WIDE.U32 R8, R10, 0x4, R26 ;  /* 0x000000040a087825 */ /* 0x000fc600078e001a */
[----:B------:R-:W-:Y:S02]  /*2f10*/  IADD3.X R12, PT, PT, RZ, R20, RZ, P0, !PT ;  /* 0x00000014ff0c7210 */ /* 0x000fe400007fe4ff */
[----:B------:R-:W2:Y:S04]  /*2f20*/  LDG.E R13, desc[UR12][R8.64] ;  /* 0x0000000c080d7981 */ /* 0x000ea8000c1e1900 */
[----:B------:R-:W3:Y:S04]  /*2f30*/  LDG.E R24, desc[UR12][R8.64+0x4] ;  /* 0x0000040c08187981 */ /* 0x000ee8000c1e1900 */
[----:B------:R-:W4:Y:S01]  /*2f40*/  LDG.E R19, desc[UR12][R8.64+0x3c] ;  /* 0x00003c0c08137981 */ /* 0x000f22000c1e1900 */
[----:B-1----:R-:W-:-:S04]  /*2f50*/  LEA R6, P0, R11, R6, 0x2 ;  /* 0x000000060b067211 */ /* 0x002fc800078010ff */
[----:B------:R-:W-:Y:S02]  /*2f60*/  LEA.HI.X R7, R11, R7, R12, 0x2, P0 ;  /* 0x000000070b077211 */ /* 0x000fe400000f140c */
[----:B------:R-:W5:Y:S04]  /*2f70*/  LDG.E R11, desc[UR12][R8.64+0x8] ;  /* 0x0000080c080b7981 */ /* 0x000f68000c1e1900 */
[----:B------:R-:W2:Y:S04]  /*2f80*/  LDG.E R14, desc[UR12][R6.64] ;  /* 0x0000000c060e7981 */ /* 0x000ea8000c1e1900 */
[----:B------:R-:W3:Y:S04]  /*2f90*/  LDG.E R15, desc[UR12][R6.64+0x4] ;  /* 0x0000040c060f7981 */ /* 0x000ee8000c1e1900 */
[----:B------:R-:W5:Y:S04]  /*2fa0*/  LDG.E R12, desc[UR12][R6.64+0x8] ;  /* 0x0000080c060c7981 */ /* 0x000f68000c1e1900 */
[----:B------:R-:W4:Y:S01]  /*2fb0*/  LDG.E R25, desc[UR12][R6.64+0x3c] ;  /* 0x00003c0c06197981 */ /* 0x000f22000c1e1900 */
[----:B--2---:R-:W-:-:S03]  /*2fc0*/  FFMA R13, R13, R14, R28 ;  /* 0x0000000e0d0d7223 */ /* 0x004fc6000000001c */
[----:B------:R-:W2:Y:S01]  /*2fd0*/  LDG.E R14, desc[UR12][R6.64+0xc] ;  /* 0x00000c0c060e7981 */ /* 0x000ea2000c1e1900 */
[----:B---3--:R-:W-:-:S03]  /*2fe0*/  FFMA R24, R24, R15, R13 ;  /* 0x0000000f18187223 */ /* 0x008fc6000000000d */
[----:B------:R-:W2:Y:S04]  /*2ff0*/  LDG.E R13, desc[UR12][R8.64+0xc] ;  /* 0x00000c0c080d7981 */ /* 0x000ea8000c1e1900 */
[----:B------:R-:W3:Y:S04]  /*3000*/  LDG.E R28, desc[UR12][R8.64+0x10] ;  /* 0x0000100c081c7981 */ /* 0x000ee8000c1e1900 */
[----:B------:R-:W3:Y:S01]  /*3010*/  LDG.E R15, desc[UR12][R6.64+0x10] ;  /* 0x0000100c060f7981 */ /* 0x000ee2000c1e1900 */
[----:B-----5:R-:W-:-:S03]  /*3020*/  FFMA R24, R11, R12, R24 ;  /* 0x0000000c0b187223 */ /* 0x020fc60000000018 */
[----:B------:R-:W5:Y:S04]  /*3030*/  LDG.E R11, desc[UR12][R8.64+0x14] ;  /* 0x0000140c080b7981 */ /* 0x000f68000c1e1900 */
[----:B------:R-:W5:Y:S01]  /*3040*/  LDG.E R12, desc[UR12][R6.64+0x14] ;  /* 0x0000140c060c7981 */ /* 0x000f62000c1e1900 */
[----:B--2---:R-:W-:-:S03]  /*3050*/  FFMA R13, R13, R14, R24 ;  /* 0x0000000e0d0d7223 */ /* 0x004fc60000000018 */
[----:B------:R-:W2:Y:S04]  /*3060*/  LDG.E R14, desc[UR12][R6.64+0x18] ;  /* 0x0000180c060e7981 */ /* 0x000ea8000c1e1900 */
[----:B------:R-:W4:Y:S01]  /*3070*/  LDG.E R24, desc[UR12][R8.64+0x1c] ;  /* 0x00001c0c08187981 */ /* 0x000f22000c1e1900 */
[----:B---3--:R-:W-:-:S03]  /*3080*/  FFMA R28, R28, R15, R13 ;  /* 0x0000000f1c1c7223 */ /* 0x008fc6000000000d */
[----:B------:R-:W2:Y:S04]  /*3090*/  LDG.E R13, desc[UR12][R8.64+0x18] ;  /* 0x0000180c080d7981 */ /* 0x000ea8000c1e1900 */
[----:B------:R-:W4:Y:S01]  /*30a0*/  LDG.E R15, desc[UR12][R6.64+0x1c] ;  /* 0x00001c0c060f7981 */ /* 0x000f22000c1e1900 */
[----:B-----5:R-:W-:-:S03]  /*30b0*/  FFMA R28, R11, R12, R28 ;  /* 0x0000000c0b1c7223 */ /* 0x020fc6000000001c */
[----:B------:R-:W3:Y:S04]  /*30c0*/  LDG.E R11, desc[UR12][R8.64+0x20] ;  /* 0x0000200c080b7981 */ /* 0x000ee8000c1e1900 */
[----:B------:R-:W3:Y:S01]  /*30d0*/  LDG.E R12, desc[UR12][R6.64+0x20] ;  /* 0x0000200c060c7981 */ /* 0x000ee2000c1e1900 */
[----:B--2---:R-:W-:-:S03]  /*30e0*/  FFMA R13, R13, R14, R28 ;  /* 0x0000000e0d0d7223 */ /* 0x004fc6000000001c */
[----:B------:R-:W2:Y:S01]  /*30f0*/  LDG.E R14, desc[UR12][R6.64+0x24] ;  /* 0x0000240c060e7981 */ /* 0x000ea2000c1e1900 */
[----:B----4-:R-:W-:-:S03]  /*3100*/  FFMA R24, R24, R15, R13 ;  /* 0x0000000f18187223 */ /* 0x010fc6000000000d */
[----:B------:R-:W2:Y:S04]  /*3110*/  LDG.E R13, desc[UR12][R8.64+0x24] ;  /* 0x0000240c080d7981 */ /* 0x000ea8000c1e1900 */
[----:B------:R-:W4:Y:S04]  /*3120*/  LDG.E R28, desc[UR12][R8.64+0x28] ;  /* 0x0000280c081c7981 */ /* 0x000f28000c1e1900 */
[----:B------:R-:W4:Y:S01]  /*3130*/  LDG.E R15, desc[UR12][R6.64+0x28] ;  /* 0x0000280c060f7981 */ /* 0x000f22000c1e1900 */
[----:B---3--:R-:W-:-:S03]  /*3140*/  FFMA R24, R11, R12, R24 ;  /* 0x0000000c0b187223 */ /* 0x008fc60000000018 */
[----:B------:R-:W3:Y:S04]  /*3150*/  LDG.E R12, desc[UR12][R8.64+0x2c] ;  /* 0x00002c0c080c7981 */ /* 0x000ee8000c1e1900 */
[----:B------:R-:W3:Y:S01]  /*3160*/  LDG.E R11, desc[UR12][R6.64+0x2c] ;  /* 0x00002c0c060b7981 */ /* 0x000ee2000c1e1900 */
[----:B--2---:R-:W-:-:S03]  /*3170*/  FFMA R13, R13, R14, R24 ;  /* 0x0000000e0d0d7223 */ /* 0x004fc60000000018 */
[----:B------:R-:W2:Y:S01]  /*3180*/  LDG.E R14, desc[UR12][R6.64+0x30] ;  /* 0x0000300c060e7981 */ /* 0x000ea2000c1e1900 */
[----:B----4-:R-:W-:-:S03]  /*3190*/  FFMA R15, R28, R15, R13 ;  /* 0x0000000f1c0f7223 */ /* 0x010fc6000000000d */
[----:B------:R-:W2:Y:S04]  /*31a0*/  LDG.E R13, desc[UR12][R8.64+0x30] ;  /* 0x0000300c080d7981 */ /* 0x000ea8000c1e1900 */
[----:B------:R-:W4:Y:S01]  /*31b0*/  LDG.E R28, desc[UR12][R8.64+0x34] ;  /* 0x0000340c081c7981 */ /* 0x000f22000c1e1900 */
[----:B---3--:R-:W-:-:S03]  /*31c0*/  FFMA R24, R12, R11, R15 ;  /* 0x0000000b0c187223 */ /* 0x008fc6000000000f */
[----:B------:R-:W4:Y:S04]  /*31d0*/  LDG.E R15, desc[UR12][R6.64+0x34] ;  /* 0x0000340c060f7981 */ /* 0x000f28000c1e1900 */
[----:B------:R-:W3:Y:S04]  /*31e0*/  LDG.E R11, desc[UR12][R8.64+0x38] ;  /* 0x0000380c080b7981 */ /* 0x000ee8000c1e1900 */
[----:B------:R-:W3:Y:S01]  /*31f0*/  LDG.E R12, desc[UR12][R6.64+0x38] ;  /* 0x0000380c060c7981 */ /* 0x000ee2000c1e1900 */
[----:B------:R-:W-:-:S05]  /*3200*/  VIADD R10, R10, 0x10 ;  /* 0x000000100a0a7836 */ /* 0x000fca0000000000 */
[----:B------:R-:W-:Y:S01]  /*3210*/  ISETP.NE.AND P0, PT, R10, UR17, PT ;  /* 0x000000110a007c0c */ /* 0x000fe2000bf05270 */
[----:B--2---:R-:W-:-:S04]  /*3220*/  FFMA R13, R13, R14, R24 ;  /* 0x0000000e0d0d7223 */ /* 0x004fc80000000018 */
[----:B----4-:R-:W-:-:S04]  /*3230*/  FFMA R28, R28, R15, R13 ;  /* 0x0000000f1c1c7223 */ /* 0x010fc8000000000d */
[----:B---3--:R-:W-:-:S04]  /*3240*/  FFMA R28, R11, R12, R28 ;  /* 0x0000000c0b1c7223 */ /* 0x008fc8000000001c */
[----:B------:R-:W-:Y:S01]  /*3250*/  FFMA R28, R19, R25, R28 ;  /* 0x00000019131c7223 */ /* 0x000fe2000000001c */
[----:B------:R-:W-:Y:S06]  /*3260*/  @P0 BRA `(.L_x_57) ;  /* 0xfffffffc001c0947 */ /* 0x000fec000383ffff */
[----:B------:R-:W-:-:S07]  /*3270*/  MOV R10, UR17 ;  /* 0x00000011000a7c02 */ /* 0x000fce0008000f00 */
.L_x_56:
[----:B------:R-:W-:-:S09]  /*3280*/  UISETP.NE.AND UP0, UPT, UR15, URZ, UPT ;  /* 0x000000ff0f00728c */ /* 0x000fd2000bf05270 */
[----:B------:R-:W-:Y:S05]  /*3290*/  BRA.U !UP0, `(.L_x_55) ;  /* 0x00000005083c7547 */ /* 0x000fea000b800000 */
[----:B------:R-:W-:Y:S02]  /*32a0*/  UIADD3 UR9, UPT, UPT, UR15, -0x1, URZ ;  /* 0xffffffff0f097890 */ /* 0x000fe4000fffe0ff */
[----:B------:R-:W-:Y:S02]  /*32b0*/  UISETP.NE.AND UP1, UPT, UR16, URZ, UPT ;  /* 0x000000ff1000728c */ /* 0x000fe4000bf25270 */
[----:B------:R-:W-:-:S09]  /*32c0*/  UISETP.GE.U32.AND UP0, UPT, UR9, 0x7, UPT ;  /* 0x000000070900788c */ /* 0x000fd2000bf06070 */
[----:B------:R-:W-:Y:S05]  /*32d0*/  BRA.U !UP0, `(.L_x_58) ;  /* 0x00000001087c7547 */ /* 0x000fea000b800000 */
[----:B------:R-:W1:Y:S01]  /*32e0*/  LDC.64 R6, c[0x0][0x388] ;  /* 0x0000e200ff067b82 */ /* 0x000e620000000a00 */
[----:B------:R-:W-:Y:S01]  /*32f0*/  IADD3 R11, P0, PT, R21, R10, RZ ;  /* 0x0000000a150b7210 */ /* 0x000fe20007f1e0ff */
[----:B------:R-:W-:-:S03]  /*3300*/  IMAD.WIDE.U32 R8, R10, 0x4, R26 ;  /* 0x000000040a087825 */ /* 0x000fc600078e001a */
[----:B------:R-:W-:Y:S02]  /*3310*/  IADD3.X R12, PT, PT, RZ, R20, RZ, P0, !PT ;  /* 0x00000014ff0c7210 */ /* 0x000fe400007fe4ff */
[----:B------:R-:W2:Y:S04]  /*3320*/  LDG.E R13, desc[UR12][R8.64+0x4] ;  /* 0x0000040c080d7981 */ /* 0x000ea8000c1e1900 */
[----:B------:R-:W3:Y:S01]  /*3330*/  LDG.E R24, desc[UR12][R8.64+0x8] ;  /* 0x0000080c08187981 */ /* 0x000ee2000c1e1900 */
[----:B-1----:R-:W-:-:S04]  /*3340*/  LEA R6, P0, R11, R6, 0x2 ;  /* 0x000000060b067211 */ /* 0x002fc800078010ff */
[----:B------:R-:W-:Y:S02]  /*3350*/  LEA.HI.X R7, R11, R7, R12, 0x2, P0 ;  /* 0x000000070b077211 */ /* 0x000fe400000f140c */
[----:B------:R-:W4:Y:S04]  /*3360*/  LDG.E R11, desc[UR12][R8.64] ;  /* 0x0000000c080b7981 */ /* 0x000f28000c1e1900 */
[----:B------:R-:W4:Y:S04]  /*3370*/  LDG.E R12, desc[UR12][R6.64] ;  /* 0x0000000c060c7981 */ /* 0x000f28000c1e1900 */
[----:B------:R-:W2:Y:S04]  /*3380*/  LDG.E R14, desc[UR12][R6.64+0x4] ;  /* 0x0000040c060e7981 */ /* 0x000ea8000c1e1900 */
[----:B------:R-:W3:Y:S04]  /*3390*/  LDG.E R15, desc[UR12][R6.64+0x8] ;  /* 0x0000080c060f7981 */ /* 0x000ee8000c1e1900 */
[----:B------:R-:W5:Y:S04]  /*33a0*/  LDG.E R19, desc[UR12][R6.64+0x14] ;  /* 0x0000140c06137981 */ /* 0x000f68000c1e1900 */
[----:B------:R-:W5:Y:S01]  /*33b0*/  LDG.E R25, desc[UR12][R6.64+0x1c] ;  /* 0x00001c0c06197981 */ /* 0x000f62000c1e1900 */
[----:B----4-:R-:W-:-:S03]  /*33c0*/  FFMA R28, R11, R12, R28 ;  /* 0x0000000c0b1c7223 */ /* 0x010fc6000000001c */
[----:B------:R-:W4:Y:S04]  /*33d0*/  LDG.E R12, desc[UR12][R8.64+0xc] ;  /* 0x00000c0c080c7981 */ /* 0x000f28000c1e1900 */
[----:B------:R-:W4:Y:S01]  /*33e0*/  LDG.E R11, desc[UR12][R6.64+0xc] ;  /* 0x00000c0c060b7981 */ /* 0x000f22000c1e1900 */
[----:B--2---:R-:W-:-:S03]  /*33f0*/  FFMA R13, R13, R14, R28 ;  /* 0x0000000e0d0d7223 */ /* 0x004fc6000000001c */
[----:B------:R-:W2:Y:S01]  /*3400*/  LDG.E R14, desc[UR12][R6.64+0x10] ;  /* 0x0000100c060e7981 */ /* 0x000ea2000c1e1900 */
[----:B---3--:R-:W-:-:S03]  /*3410*/  FFMA R15, R24, R15, R13 ;  /* 0x0000000f180f7223 */ /* 0x008fc6000000000d */
[----:B------:R-:W2:Y:S04]  /*3420*/  LDG.E R13, desc[UR12][R8.64+0x10] ;  /* 0x0000100c080d7981 */ /* 0x000ea8000c1e1900 */
[----:B------:R-:W3:Y:S04]  /*3430*/  LDG.E R24, desc[UR12][R6.64+0x18] ;  /* 0x0000180c06187981 */ /* 0x000ee8000c1e1900 */
[----:B------:R-:W3:Y:S01]  /*3440*/  LDG.E R28, desc[UR12][R8.64+0x1c] ;  /* 0x00001c0c081c7981 */ /* 0x000ee2000c1e1900 */
[----:B----4-:R-:W-:-:S03]  /*3450*/  FFMA R12, R12, R11, R15 ;  /* 0x0000000b0c0c7223 */ /* 0x010fc6000000000f */
[----:B------:R-:W5:Y:S04]  /*3460*/  LDG.E R15, desc[UR12][R8.64+0x14] ;  /* 0x0000140c080f7981 */ /* 0x000f68000c1e1900 */
[----:B------:R-:W3:Y:S01]  /*3470*/  LDG.E R11, desc[UR12][R8.64+0x18] ;  /* 0x0000180c080b7981 */ /* 0x000ee2000c1e1900 */
[----:B--2---:R-:W-:Y:S01]  /*3480*/  FFMA R12, R13, R14, R12 ;  /* 0x0000000e0d0c7223 */ /* 0x004fe2000000000c */
[----:B------:R-:W-:-:S03]  /*3490*/  IADD3 R10, PT, PT, R10, 0x8, RZ ;  /* 0x000000080a0a7810 */ /* 0x000fc60007ffe0ff */
[----:B-----5:R-:W-:-:S04]  /*34a0*/  FFMA R12, R15, R19, R12 ;  /* 0x000000130f0c7223 */ /* 0x020fc8000000000c */
[----:B---3--:R-:W-:-:S04]  /*34b0*/  FFMA R11, R11, R24, R12 ;  /* 0x000000180b0b7223 */ /* 0x008fc8000000000c */
[----:B------:R-:W-:-:S07]  /*34c0*/  FFMA R28, R28, R25, R11 ;  /* 0x000000191c1c7223 */ /* 0x000fce000000000b */
.L_x_58:
        /* <DEDUP_REMOVED lines=19> */
[----:B------:R-:W-:Y:S01]  /*3600*/  IADD3 R10, PT, PT, R10, 0x4, RZ ;  /* 0x000000040a0a7810 */ /* 0x000fe20007ffe0ff */
[----:B--2---:R-:W-:-:S04]  /*3610*/  FFMA R12, R13, R12, R28 ;  /* 0x0000000c0d0c7223 */ /* 0x004fc8000000001c */
[----:B---3--:R-:W-:-:S04]  /*3620*/  FFMA R12, R15, R14, R12 ;  /* 0x0000000e0f0c7223 */ /* 0x008fc8000000000c */
[----:B-----5:R-:W-:-:S04]  /*3630*/  FFMA R11, R11, R19, R12 ;  /* 0x000000130b0b7223 */ /* 0x020fc8000000000c */
[----:B----4-:R-:W-:-:S07]  /*3640*/  FFMA R28, R24, R25, R11 ;  /* 0x00000019181c7223 */ /* 0x010fce000000000b */
.L_x_59:
[----:B------:R-:W-:Y:S05]  /*3650*/  BRA.U !UP1, `(.L_x_55) ;  /* 0x00000001094c7547 */ /* 0x000fea000b800000 */
[----:B------:R-:W1:Y:S01]  /*3660*/  LDC.64 R6, c[0x0][0x388] ;  /* 0x0000e200ff067b82 */ /* 0x000e620000000a00 */
[----:B------:R-:W-:Y:S01]  /*3670*/  IADD3 R8, P0, PT, R21, R10, RZ ;  /* 0x0000000a15087210 */ /* 0x000fe20007f1e0ff */
[----:B------:R-:W-:-:S03]  /*3680*/  IMAD.WIDE.U32 R10, R10, 0x4, R26 ;  /* 0x000000040a0a7825 */ /* 0x000fc600078e001a */
[----:B------:R-:W-:Y:S02]  /*3690*/  IADD3.X R9, PT, PT, RZ, R20, RZ, P0, !PT ;  /* 0x00000014ff097210 */ /* 0x000fe400007fe4ff */
[----:B-1----:R-:W-:-:S04]  /*36a0*/  LEA R6, P0, R8, R6, 0x2 ;  /* 0x0000000608067211 */ /* 0x002fc800078010ff */
[----:B------:R-:W-:Y:S02]  /*36b0*/  LEA.HI.X R7, R8, R7, R9, 0x2, P0 ;  /* 0x0000000708077211 */ /* 0x000fe400000f1409 */
[----:B------:R-:W2:Y:S04]  /*36c0*/  LDG.E R9, desc[UR12][R10.64] ;  /* 0x0000000c0a097981 */ /* 0x000ea8000c1e1900 */
        /* <DEDUP_REMOVED lines=12> */
.L_x_55:
        /* <DEDUP_REMOVED lines=8> */
.L_x_61:
[----:B------:R-:W-:Y:S01]  /*3810*/  MOV R25, R14 ;  /* 0x0000000e00197202 */ /* 0x000fe20000000f00 */
[----:B------:R-:W-:Y:S06]  /*3820*/  BRA `(.L_x_62) ;  /* 0x0000000000107947 */ /* 0x000fec0003800000 */
.L_x_60:
[----:B--2---:R-:W-:Y:S01]  /*3830*/  FMUL.FTZ R8, R5, R6 ;  /* 0x0000000605087220 */ /* 0x004fe20000410000 */
[----:B------:R-:W-:-:S03]  /*3840*/  FMUL.FTZ R6, R6, 0.5 ;  /* 0x3f00000006067820 */ /* 0x000fc60000410000 */
[----:B------:R-:W-:-:S04]  /*3850*/  FFMA R25, -R8, R8, R5 ;  /* 0x0000000808197223 */ /* 0x000fc80000000105 */
[----:B------:R-:W-:-:S07]  /*3860*/  FFMA R25, R25, R6, R8 ;  /* 0x0000000619197223 */ /* 0x000fce0000000008 */
.L_x_62:
        /* <DEDUP_REMOVED lines=11> */
.L_x_64:
[----:B------:R-:W-:Y:S05]  /*3920*/  BSYNC.RECONVERGENT B3 ;  /* 0x0000000000037941 */ /* 0x000fea0003800200 */
.L_x_63:
[----:B------:R-:W-:Y:S02]  /*3930*/  HFMA2 R7, -RZ, RZ, 0.96630859375, -0.0022525787353515625 ;  /* 0x3bbb989dff077431 */ /* 0x000fe400000001ff */
[----:B------:R-:W-:Y:S01]  /*3940*/  FFMA R6, R22, R6, -R23 ;  /* 0x0000000616067223 */ /* 0x000fe20000000817 */
[----:B------:R-:W-:-:S03]  /*3950*/  IMAD.MOV.U32 R8, RZ, RZ, 0x437c0000 ;  /* 0x437c0000ff087424 */ /* 0x000fc600078e00ff */
[----:B------:R-:W-:-:S04]  /*3960*/  FFMA.SAT R7, R6, R7, 0.5 ;  /* 0x3f00000006077423 */ /* 0x000fc80000002007 */
[----:B------:R-:W-:-:S04]  /*3970*/  FFMA.RM R7, R7, R8, 12582913 ;  /* 0x4b40000107077423 */ /* 0x000fc80000004008 */
[C---:B------:R-:W-:Y:S01]  /*3980*/  FADD R9, R7.reuse, -12583039 ;  /* 0xcb40007f07097421 */ /* 0x040fe20000000000 */
[----:B------:R-:W-:-:S03]  /*3990*/  SHF.L.U32 R19, R7, 0x17, RZ ;  /* 0x0000001707137819 */ /* 0x000fc600000006ff */
[----:B------:R-:W-:-:S04]  /*39a0*/  FFMA R9, R6, 1.4426950216293334961, -R9 ;  /* 0x3fb8aa3b06097823 */ /* 0x000fc80000000809 */
[----:B------:R-:W-:-:S04]  /*39b0*/  FFMA R9, R6, 1.925963033500011079e-08, R9 ;  /* 0x32a5706006097823 */ /* 0x000fc80000000009 */
[----:B------:R-:W1:Y:S02]  /*39c0*/  MUFU.EX2 R6, R9 ;  /* 0x0000000900067308 */ /* 0x000e640000000800 */
[----:B-1----:R-:W-:-:S04]  /*39d0*/  FMUL R19, R19, R6 ;  /* 0x0000000613137220 */ /* 0x002fc80000400000 */
[----:B------:R-:W-:Y:S01]  /*39e0*/  FADD R4, R4, R19 ;  /* 0x0000001304047221 */ /* 0x000fe20000000000 */
[----:B------:R-:W-:Y:S06]  /*39f0*/  @!P4 BRA `(.L_x_54) ;  /* 0x000000080090c947 */ /* 0x000fec0003800000 */
[----:B------:R-:W-:Y:S01]  /*3a00*/  UISETP.GE.U32.AND UP0, UPT, UR14, 0x3, UPT ;  /* 0x000000030e00788c */ /* 0x000fe2000bf06070 */
[----:B------:R-:W-:-:S08]  /*3a10*/  MOV R8, RZ ;  /* 0x000000ff00087202 */ /* 0x000fd00000000f00 */
[----:B------:R-:W-:Y:S05]  /*3a20*/  BRA.U !UP0, `(.L_x_65) ;  /* 0x0000000908247547 */ /* 0x000fea000b800000 */
[----:B------:R-:W-:Y:S01]  /*3a30*/  UISETP.GT.AND UP0, UPT, UR7, URZ, UPT ;  /* 0x000000ff0700728c */ /* 0x000fe2000bf04270 */
[----:B------:R-:W-:-:S08]  /*3a40*/  MOV R24, RZ ;  /* 0x000000ff00187202 */ /* 0x000fd00000000f00 */
[----:B------:R-:W-:Y:S05]  /*3a50*/  BRA.U !UP0, `(.L_x_66) ;  /* 0x0000000508c87547 */ /* 0x000fea000b800000 */
[----:B------:R-:W-:Y:S02]  /*3a60*/  IADD3 R6, PT, PT, -R24, UR7, RZ ;  /* 0x0000000718067c10 */ /* 0x000fe4000fffe1ff */
[----:B------:R-:W-:Y:S02]  /*3a70*/  PLOP3.LUT P0, PT, PT, PT, PT, 0x80, 0x8 ;  /* 0x000000000008781c */ /* 0x000fe40003f0f070 */
[----:B------:R-:W-:-:S13]  /*3a80*/  ISETP.GT.AND P1, PT, R6, 0xc, PT ;  /* 0x0000000c0600780c */ /* 0x000fda0003f24270 */
[----:B------:R-:W-:Y:S05]  /*3a90*/  @!P1 BRA `(.L_x_67) ;  /* 0x0000000400189947 */ /* 0x000fea0003800000 */
[----:B------:R-:W-:Y:S01]  /*3aa0*/  PLOP3.LUT P0, PT, PT, PT, PT, 0x8, 0x80 ;  /* 0x000000000080781c */ /* 0x000fe20003f0e170 */
[----:B------:R-:W-:-:S12]  /*3ab0*/  UIADD3 UR9, UPT, UPT, UR7, -0xc, URZ ;  /* 0xfffffff407097890 */ /* 0x000fd8000fffe0ff */
.L_x_68:
[----:B-1----:R-:W1:Y:S01]  /*3ac0*/  LDC.64 R6, c[0x0][0x390] ;  /* 0x0000e400ff067b82 */ /* 0x002e620000000a00 */
[----:B------:R-:W-:Y:S02]  /*3ad0*/  IADD3 R8, P1, PT, R21, R24, RZ ;  /* 0x0000001815087210 */ /* 0x000fe40007f3e0ff */
[----:B------:R-:W-:Y:S02]  /*3ae0*/  LEA R25, R24, R3, 0x2 ;  /* 0x0000000318197211 */ /* 0x000fe400078e10ff */
[----:B------:R-:W-:Y:S02]  /*3af0*/  IADD3.X R9, PT, PT, RZ, R20, RZ, P1, !PT ;  /* 0x00000014ff097210 */ /* 0x000fe40000ffe4ff */
[----:B-1----:R-:W-:-:S04]  /*3b00*/  LEA R12, P1, R8, R6, 0x2 ;  /* 0x00000006080c7211 */ /* 0x002fc800078210ff */
[----:B------:R-:W-:Y:S02]  /*3b10*/  LEA.HI.X R13, R8, R7, R9, 0x2, P1 ;  /* 0x00000007080d7211 */ /* 0x000fe400008f1409 */
[----:B------:R-:W2:Y:S04]  /*3b20*/  LDL.128 R8, [R25] ;  /* 0x0000000019087983 */ /* 0x000ea80000100c00 */
[----:B------:R-:W2:Y:S04]  /*3b30*/  LDG.E R15, desc[UR12][R12.64+0x8] ;  /* 0x0000080c0c0f7981 */ /* 0x000ea8000c1e1900 */
[----:B------:R-:W3:Y:S04]  /*3b40*/  LDG.E R14, desc[UR12][R12.64+0xc] ;  /* 0x00000c0c0c0e7981 */ /* 0x000ee8000c1e1900 */
[----:B------:R-:W4:Y:S04]  /*3b50*/  LDG.E R29, desc[UR12][R12.64] ;  /* 0x0000000c0c1d7981 */ /* 0x000f28000c1e1900 */
[----:B------:R-:W5:Y:S01]  /*3b60*/  LDG.E R28, desc[UR12][R12.64+0x4] ;  /* 0x0000040c0c1c7981 */ /* 0x000f62000c1e1900 */
[C---:B--2---:R-:W-:Y:S01]  /*3b70*/  FFMA R10, R19.reuse, R15, R10 ;  /* 0x0000000f130a7223 */ /* 0x044fe2000000000a */
[----:B------:R-:W-:Y:S01]  /*3b80*/  IADD3 R15, PT, PT, R24, 0x4, RZ ;  /* 0x00000004180f7810 */ /* 0x000fe20007ffe0ff */
[----:B---3--:R-:W-:-:S03]  /*3b90*/  FFMA R11, R19, R14, R11 ;  /* 0x0000000e130b7223 */ /* 0x008fc6000000000b */
[----:B------:R-:W-:Y:S01]  /*3ba0*/  IADD3 R14, P1, PT, R21, R15, RZ ;  /* 0x0000000f150e7210 */ /* 0x000fe20007f3e0ff */
[----:B----4-:R-:W-:-:S03]  /*3bb0*/  FFMA R8, R19, R29, R8 ;  /* 0x0000001d13087223 */ /* 0x010fc60000000008 */
[----:B------:R-:W-:Y:S01]  /*3bc0*/  IADD3.X R29, PT, PT, RZ, R20, RZ, P1, !PT ;  /* 0x00000014ff1d7210 */ /* 0x000fe20000ffe4ff */
[----:B-----5:R-:W-:Y:S01]  /*3bd0*/  FFMA R9, R19, R28, R9 ;  /* 0x0000001c13097223 */ /* 0x020fe20000000009 */
[----:B------:R-:W-:-:S04]  /*3be0*/  LEA R28, P1, R14, R6, 0x2 ;  /* 0x000000060e1c7211 */ /* 0x000fc800078210ff */
[----:B------:R1:W-:Y:S01]  /*3bf0*/  STL.128 [R25], R8 ;  /* 0x0000000819007387 */ /* 0x0003e20000100c00 */
[----:B------:R-:W-:Y:S02]  /*3c00*/  LEA.HI.X R29, R14, R7, R29, 0x2, P1 ;  /* 0x000000070e1d7211 */ /* 0x000fe400008f141d */
[----:B-1----:R-:W-:-:S03]  /*3c10*/  LEA R9, R15, R3, 0x2 ;  /* 0x000000030f097211 */ /* 0x002fc600078e10ff */
[----:B------:R-:W2:Y:S04]  /*3c20*/  LDG.E R10, desc[UR12][R28.64+0x4] ;  /* 0x0000040c1c0a7981 */ /* 0x000ea8000c1e1900 */
[----:B------:R-:W2:Y:S04]  /*3c30*/  LDL.128 R12, [R9] ;  /* 0x00000000090c7983 */ /* 0x000ea80000100c00 */
[----:B------:R-:W3:Y:S04]  /*3c40*/  LDG.E R8, desc[UR12][R28.64+0xc] ;  /* 0x00000c0c1c087981 */ /* 0x000ee8000c1e1900 */
[----:B------:R-:W4:Y:S04]  /*3c50*/  LDG.E R11, desc[UR12][R28.64+0x8] ;  /* 0x0000080c1c0b7981 */ /* 0x000f28000c1e1900 */
[----:B------:R1:W5:Y:S01]  /*3c60*/  LDG.E R25, desc[UR12][R28.64] ;  /* 0x0000000c1c197981 */ /* 0x000362000c1e1900 */
[C---:B--2---:R-:W-:Y:S01]  /*3c70*/  FFMA R13, R19.reuse, R10, R13 ;  /* 0x0000000a130d7223 */ /* 0x044fe2000000000d */
[----:B------:R-:W-:Y:S01]  /*3c80*/  IADD3 R10, PT, PT, R24, 0x8, RZ ;  /* 0x00000008180a7810 */ /* 0x000fe20007ffe0ff */
[----:B---3--:R-:W-:-:S03]  /*3c90*/  FFMA R15, R19, R8, R15 ;  /* 0x00000008130f7223 */ /* 0x008fc6000000000f */
[----:B------:R-:W-:Y:S01]  /*3ca0*/  IADD3 R8, P1, PT, R21, R10, RZ ;  /* 0x0000000a15087210 */ /* 0x000fe20007f3e0ff */
[----:B----4-:R-:W-:-:S04]  /*3cb0*/  FFMA R14, R19, R11, R14 ;  /* 0x0000000b130e7223 */ /* 0x010fc8000000000e */
[----:B------:R-:W-:Y:S01]  /*3cc0*/  IMAD.X R11, RZ, RZ, R20, P1 ;  /* 0x000000ffff0b7224 */ /* 0x000fe200008e0614 */
[----:B-1----:R-:W-:Y:S01]  /*3cd0*/  LEA R28, P1, R8, R6, 0x2 ;  /* 0x00000006081c7211 */ /* 0x002fe200078210ff */
[C---:B-----5:R-:W-:Y:S01]  /*3ce0*/  FFMA R12, R19.reuse, R25, R12 ;  /* 0x00000019130c7223 */ /* 0x060fe2000000000c */
[----:B------:R-:W-:Y:S02]  /*3cf0*/  LEA R25, R10, R3, 0x2 ;  /* 0x000000030a197211 */ /* 0x000fe400078e10ff */
[----:B------:R-:W-:Y:S02]  /*3d00*/  LEA.HI.X R29, R8, R7, R11, 0x2, P1 ;  /* 0x00000007081d7211 */ /* 0x000fe400008f140b */
[----:B------:R1:W-:Y:S04]  /*3d10*/  STL.128 [R9], R12 ;  /* 0x0000000c09007387 */ /* 0x0003e80000100c00 */
[----:B-1----:R-:W2:Y:S04]  /*3d20*/  LDG.E R14, desc[UR12][R28.64+0x4] ;  /* 0x0000040c1c0e7981 */ /* 0x002ea8000c1e1900 */
[----:B------:R-:W2:Y:S04]  /*3d30*/  LDL.128 R8, [R25] ;  /* 0x0000000019087983 */ /* 0x000ea80000100c00 */
[----:B------:R-:W3:Y:S04]  /*3d40*/  LDG.E R12, desc[UR12][R28.64+0xc] ;  /* 0x00000c0c1c0c7981 */ /* 0x000ee8000c1e1900 */
[----:B------:R-:W4:Y:S04]  /*3d50*/  LDG.E R15, desc[UR12][R28.64] ;  /* 0x0000000c1c0f7981 */ /* 0x000f28000c1e1900 */
[----:B------:R1:W5:Y:S01]  /*3d60*/  LDG.E R13, desc[UR12][R28.64+0x8] ;  /* 0x0000080c1c0d7981 */ /* 0x000362000c1e1900 */
[C---:B--2---:R-:W-:Y:S01]  /*3d70*/  FFMA R9, R19.reuse, R14, R9 ;  /* 0x0000000e13097223 */ /* 0x044fe20000000009 */
[----:B------:R-:W-:Y:S01]  /*3d80*/  IADD3 R14, PT, PT, R24, 0xc, RZ ;  /* 0x0000000c180e7810 */ /* 0x000fe20007ffe0ff */
[----:B---3--:R-:W-:-:S03]  /*3d90*/  FFMA R11, R19, R12, R11 ;  /* 0x0000000c130b7223 */ /* 0x008fc6000000000b */
[----:B------:R-:W-:-:S04]  /*3da0*/  IADD3 R12, P1, PT, R21, R14, RZ ;  /* 0x0000000e150c7210 */ /* 0x000fc80007f3e0ff */
[C---:B-1----:R-:W-:Y:S02]  /*3db0*/  LEA R28, P2, R12.reuse, R6, 0x2 ;  /* 0x000000060c1c7211 */ /* 0x042fe400078410ff */
[----:B------:R-:W-:Y:S01]  /*3dc0*/  IADD3.X R6, PT, PT, RZ, R20, RZ, P1, !PT ;  /* 0x00000014ff067210 */ /* 0x000fe20000ffe4ff */
[C---:B----4-:R-:W-:Y:S01]  /*3dd0*/  FFMA R8, R19.reuse, R15, R8 ;  /* 0x0000000f13087223 */ /* 0x050fe20000000008 */
[----:B-----5:R-:W-:Y:S02]  /*3de0*/  FFMA R10, R19, R13, R10 ;  /* 0x0000000d130a7223 */ /* 0x020fe4000000000a */
[----:B------:R-:W-:Y:S02]  /*3df0*/  LEA.HI.X R29, R12, R7, R6, 0x2, P2 ;  /* 0x000000070c1d7211 */ /* 0x000fe400010f1406 */
[----:B------:R-:W-:Y:S01]  /*3e00*/  LEA R6, R14, R3, 0x2 ;  /* 0x000000030e067211 */ /* 0x000fe200078e10ff */
[----:B------:R1:W-:Y:S04]  /*3e10*/  STL.128 [R25], R8 ;  /* 0x0000000819007387 */ /* 0x0003e80000100c00 */
[----:B------:R-:W2:Y:S04]  /*3e20*/  LDG.E R7, desc[UR12][R28.64] ;  /* 0x0000000c1c077981 */ /* 0x000ea8000c1e1900 */
[----:B------:R-:W2:Y:S04]  /*3e30*/  LDL.128 R12, [R6] ;  /* 0x00000000060c7983 */ /* 0x000ea80000100c00 */
[----:B-1----:R-:W3:Y:S04]  /*3e40*/  LDG.E R8, desc[UR12][R28.64+0x4] ;  /* 0x0000040c1c087981 */ /* 0x002ee8000c1e1900 */
[----:B------:R-:W4:Y:S04]  /*3e50*/  LDG.E R9, desc[UR12][R28.64+0x8] ;  /* 0x0000080c1c097981 */ /* 0x000f28000c1e1900 */
[----:B------:R-:W5:Y:S01]  /*3e60*/  LDG.E R10, desc[UR12][R28.64+0xc] ;  /* 0x00000c0c1c0a7981 */ /* 0x000f62000c1e1900 */
[----:B------:R-:W-:-:S04]  /*3e70*/  IADD3 R24, PT, PT, R24, 0x10, RZ ;  /* 0x0000001018187810 */ /* 0x000fc80007ffe0ff */
[----:B------:R-:W-:Y:S01]  /*3e80*/  ISETP.GE.AND P1, PT, R24, UR9, PT ;  /* 0x0000000918007c0c */ /* 0x000fe2000bf26270 */
[C---:B--2---:R-:W-:Y:S01]  /*3e90*/  FFMA R12, R19.reuse, R7, R12 ;  /* 0x00000007130c7223 */ /* 0x044fe2000000000c */
[C---:B---3--:R-:W-:Y:S01]  /*3ea0*/  FFMA R13, R19.reuse, R8, R13 ;  /* 0x00000008130d7223 */ /* 0x048fe2000000000d */
[C---:B----4-:R-:W-:Y:S01]  /*3eb0*/  FFMA R14, R19.reuse, R9, R14 ;  /* 0x00000009130e7223 */ /* 0x050fe2000000000e */
[----:B-----5:R-:W-:-:S05]  /*3ec0*/  FFMA R15, R19, R10, R15 ;  /* 0x0000000a130f7223 */ /* 0x020fca000000000f */
[----:B------:R1:W-:Y:S04]  /*3ed0*/  STL.128 [R6], R12 ;  /* 0x0000000c06007387 */ /* 0x0003e80000100c00 */
[----:B------:R-:W-:Y:S05]  /*3ee0*/  @!P1 BRA `(.L_x_68) ;  /* 0xfffffff800f49947 */ /* 0x000fea000383ffff */
[----:B------:R-:W-:-:S07]  /*3ef0*/  MOV R8, UR7 ;  /* 0x0000000700087c02 */ /* 0x000fce0008000f00 */
.L_x_67:
[----:B-1----:R-:W-:-:S04]  /*3f00*/  IADD3 R6, PT, PT, -R24, UR7, RZ ;  /* 0x0000000718067c10 */ /* 0x002fc8000fffe1ff */
[----:B------:R-:W-:-:S13]  /*3f10*/  ISETP.GT.AND P1, PT, R6, 0x4, PT ;  /* 0x000000040600780c */ /* 0x000fda0003f24270 */
[----:B------:R-:W-:Y:S05]  /*3f20*/  @!P1 BRA `(.L_x_69) ;  /* 0x00000000008c9947 */ /* 0x000fea0003800000 */
[----:B------:R-:W1:Y:S01]  /*3f30*/  LDC.64 R6, c[0x0][0x390] ;  /* 0x0000e400ff067b82 */ /* 0x000e620000000a00 */
        /* <DEDUP_REMOVED lines=15> */
[----:B------:R-:W-:Y:S01]  /*4030*/  LEA R28, P1, R14, R6, 0x2 ;  /* 0x000000060e1c7211 */ /* 0x000fe200078210ff */
[----:B------:R-:W-:Y:S02]  /*4040*/  IMAD.X R6, RZ, RZ, R20, P0 ;  /* 0x000000ffff067224 */ /* 0x000fe400000e0614 */
[----:B-----5:R-:W-:-:S03]  /*4050*/  FFMA R8, R19, R29, R8 ;  /* 0x0000001d13087223 */ /* 0x020fc60000000008 */
        /* <DEDUP_REMOVED lines=8> */
[----:B------:R-:W-:-:S02]  /*40e0*/  PLOP3.LUT P0, PT, PT, PT, PT, 0x8, 0x80 ;  /* 0x000000000080781c */ /* 0x000fc40003f0e170 */
[----:B------:R-:W-:Y:S01]  /*40f0*/  IADD3 R24, PT, PT, R24, 0x8, RZ ;  /* 0x0000000818187810 */ /* 0x000fe20007ffe0ff */
[C---:B--2---:R-:W-:Y:S01]  /*4100*/  FFMA R12, R19.reuse, R7, R12 ;  /* 0x00000007130c7223 */ /* 0x044fe2000000000c */
[C---:B---3--:R-:W-:Y:S01]  /*4110*/  FFMA R13, R19.reuse, R8, R13 ;  /* 0x00000008130d7223 */ /* 0x048fe2000000000d */
[C---:B----4-:R-:W-:Y:S01]  /*4120*/  FFMA R14, R19.reuse, R9, R14 ;  /* 0x00000009130e7223 */ /* 0x050fe2000000000e */
[----:B-----5:R-:W-:-:S05]  /*4130*/  FFMA R15, R19, R10, R15 ;  /* 0x0000000a130f7223 */ /* 0x020fca000000000f */
[----:B------:R1:W-:Y:S01]  /*4140*/  STL.128 [R6], R12 ;  /* 0x0000000c06007387 */ /* 0x0003e20000100c00 */
[----:B------:R-:W-:-:S07]  /*4150*/  MOV R8, UR7 ;  /* 0x0000000700087c02 */ /* 0x000fce0008000f00 */
.L_x_69:
[----:B------:R-:W-:-:S13]  /*4160*/  ISETP.NE.OR P0, PT, R24, UR7, P0 ;  /* 0x0000000718007c0c */ /* 0x000fda0008705670 */
[----:B------:R-:W-:Y:S05]  /*4170*/  @!P0 BRA `(.L_x_65) ;  /* 0x0000000000508947 */ /* 0x000fea0003800000 */
.L_x_66:
[----:B-1----:R-:W1:Y:S01]  /*4180*/  LDC.64 R6, c[0x0][0x390] ;  /* 0x0000e400ff067b82 */ /* 0x002e620000000a00 */
[----:B--2---:R-:W-:Y:S02]  /*4190*/  IADD3 R8, P0, PT, R21, R24, RZ ;  /* 0x0000001815087210 */ /* 0x004fe40007f1e0ff */
        /* <DEDUP_REMOVED lines=9> */
[----:B------:R-:W-:-:S04]  /*4230*/  IADD3 R24, PT, PT, R24, 0x4, RZ ;  /* 0x0000000418187810 */ /* 0x000fc80007ffe0ff */
[----:B------:R-:W-:Y:S01]  /*4240*/  ISETP.NE.AND P0, PT, R24, UR7, PT ;  /* 0x0000000718007c0c */ /* 0x000fe2000bf05270 */
[C---:B--2---:R-:W-:Y:S01]  /*4250*/  FFMA R8, R19.reuse, R13, R8 ;  /* 0x0000000d13087223 */ /* 0x044fe20000000008 */
[C---:B---3--:R-:W-:Y:S01]  /*4260*/  FFMA R9, R19.reuse, R14, R9 ;  /* 0x0000000e13097223 */ /* 0x048fe20000000009 */
[C---:B----4-:R-:W-:Y:S01]  /*4270*/  FFMA R10, R19.reuse, R15, R10 ;  /* 0x0000000f130a7223 */ /* 0x050fe2000000000a */
[----:B-----5:R-:W-:-:S05]  /*4280*/  FFMA R11, R19, R28, R11 ;  /* 0x0000001c130b7223 */ /* 0x020fca000000000b */
[----:B------:R2:W-:Y:S04]  /*4290*/  STL.128 [R12], R8 ;  /* 0x000000080c007387 */ /* 0x0005e80000100c00 */
[----:B------:R-:W-:Y:S05]  /*42a0*/  @P0 BRA `(.L_x_66) ;  /* 0xfffffffc00b40947 */ /* 0x000fea000383ffff */
[----:B--2---:R-:W-:-:S07]  /*42b0*/  MOV R8, UR7 ;  /* 0x0000000700087c02 */ /* 0x004fce0008000f00 */
.L_x_65:
[----:B------:R-:W-:-:S09]  /*42c0*/  UISETP.NE.AND UP0, UPT, UR21, URZ, UPT ;  /* 0x000000ff1500728c */ /* 0x000fd2000bf05270 */
[----:B------:R-:W-:Y:S05]  /*42d0*/  BRA.U !UP0, `(.L_x_54) ;  /* 0x0000000108587547 */ /* 0x000fea000b800000 */
[----:B-1----:R-:W1:Y:S01]  /*42e0*/  LDC.64 R6, c[0x0][0x390] ;  /* 0x0000e400ff067b82 */ /* 0x002e620000000a00 */
[----:B------:R-:W-:Y:S02]  /*42f0*/  IADD3 R21, P0, PT, R21, R8, RZ ;  /* 0x0000000815157210 */ /* 0x000fe40007f1e0ff */
[----:B------:R-:W-:Y:S02]  /*4300*/  LEA R9, R8, R3, 0x2 ;  /* 0x0000000308097211 */ /* 0x000fe400078e10ff */
[----:B------:R-:W-:-:S03]  /*4310*/  IADD3.X R20, PT, PT, RZ, R20, RZ, P0, !PT ;  /* 0x00000014ff147210 */ /* 0x000fc600007fe4ff */
[----:B------:R-:W2:Y:S01]  /*4320*/  LDL R10, [R9] ;  /* 0x00000000090a7983 */ /* 0x000ea20000100800 */
[----:B-1----:R-:W-:-:S04]  /*4330*/  LEA R6, P0, R21, R6, 0x2 ;  /* 0x0000000615067211 */ /* 0x002fc800078010ff */
[----:B------:R-:W-:-:S05]  /*4340*/  LEA.HI.X R7, R21, R7, R20, 0x2, P0 ;  /* 0x0000000715077211 */ /* 0x000fca00000f1414 */
[----:B------:R-:W2:Y:S01]  /*4350*/  LDG.E R8, desc[UR12][R6.64] ;  /* 0x0000000c06087981 */ /* 0x000ea2000c1e1900 */
[----:B------:R-:W-:Y:S01]  /*4360*/  UISETP.NE.AND UP0, UPT, UR21, 0x1, UPT ;  /* 0x000000011500788c */ /* 0x000fe2000bf05270 */
[----:B--2---:R-:W-:-:S05]  /*4370*/  FFMA R8, R19, R8, R10 ;  /* 0x0000000813087223 */ /* 0x004fca000000000a */
[----:B------:R2:W-:Y:S03]  /*4380*/  STL [R9], R8 ;  /* 0x0000000809007387 */ /* 0x0005e60000100800 */
[----:B------:R-:W-:Y:S05]  /*4390*/  BRA.U !UP0, `(.L_x_54) ;  /* 0x0000000108287547 */ /* 0x000fea000b800000 */
[----:B------:R-:W-:Y:S01]  /*43a0*/  UISETP.NE.AND UP0, UPT, UR21, 0x2, UPT ;  /* 0x000000021500788c */ /* 0x000fe2000bf05270 */
[----:B--2---:R-:W2:Y:S04]  /*43b0*/  LDG.E R8, desc[UR12][R6.64+0x4] ;  /* 0x0000040c06087981 */ /* 0x004ea8000c1e1900 */
[----:B------:R-:W2:Y:S01]  /*43c0*/  LDL R12, [R9+0x4] ;  /* 0x00000400090c7983 */ /* 0x000ea20000100800 */
[----:B------:R-:W-:-:S13]  /*43d0*/  PLOP3.LUT P0, PT, PT, PT, UP0, 0x80, 0x8 ;  /* 0x000000000008781c */ /* 0x000fda0003f0f008 */
[----:B------:R-:W3:Y:S04]  /*43e0*/  @P0 LDG.E R10, desc[UR12][R6.64+0x8] ;  /* 0x0000080c060a0981 */ /* 0x000ee8000c1e1900 */
[----:B------:R-:W3:Y:S01]  /*43f0*/  @P0 LDL R11, [R9+0x8] ;  /* 0x00000800090b0983 */ /* 0x000ee20000100800 */
[----:B--2---:R-:W-:-:S05]  /*4400*/  FFMA R8, R19, R8, R12 ;  /* 0x0000000813087223 */ /* 0x004fca000000000c */
[----:B------:R4:W-:Y:S01]  /*4410*/  STL [R9+0x4], R8 ;  /* 0x0000040809007387 */ /* 0x0009e20000100800 */
[----:B---3--:R-:W-:-:S05]  /*4420*/  @P0 FFMA R10, R19, R10, R11 ;  /* 0x0000000a130a0223 */ /* 0x008fca000000000b */
[----:B------:R4:W-:Y:S02]  /*4430*/  @P0 STL [R9+0x8], R10 ;  /* 0x0000080a09000387 */ /* 0x0009e40000100800 */
.L_x_54:
[----:B------:R-:W-:Y:S05]  /*4440*/  BSYNC.RECONVERGENT B2 ;  /* 0x0000000000027941 */ /* 0x000fea0003800200 */
.L_x_53:
[----:B------:R-:W-:-:S04]  /*4450*/  UIADD3 UR8, UPT, UPT, UR8, 0x1, URZ ;  /* 0x0000000108087890 */ /* 0x000fc8000fffe0ff */
[----:B------:R-:W-:-:S09]  /*4460*/  UISETP.NE.AND UP0, UPT, UR8, UR5, UPT ;  /* 0x000000050800728c */ /* 0x000fd2000bf05270 */
[----:B------:R-:W-:Y:S05]  /*4470*/  BRA.U UP0, `(.L_x_70) ;  /* 0xffffffe900407547 */ /* 0x000fea000b83ffff */
.L_x_52:
[----:B------:R-:W-:Y:S01]  /*4480*/  FSETP.GT.AND P0, PT, R4, RZ, PT ;  /* 0x000000ff0400720b */ /* 0x000fe20003f04000 */
[----:B------:R-:W-:-:S12]  /*4490*/  BSSY.RECONVERGENT B2, `(.L_x_71) ;  /* 0x00000a1000027945 */ /* 0x000fd80003800200 */
[----:B------:R-:W-:Y:S05]  /*44a0*/  @!P0 BRA `(.L_x_72) ;  /* 0x00000008007c8947 */ /* 0x000fea0003800000 */
[----:B------:R-:W3:Y:S01]  /*44b0*/  LDCU UR5, c[0x0][0x3b8] ;  /* 0x00007700ff0577ac */ /* 0x000ee20008000800 */
[----:B--2-4-:R-:W2:Y:S01]  /*44c0*/  LDC R8, c[0x0][0x3b4] ;  /* 0x0000ed00ff087b82 */ /* 0x014ea20000000800 */
[----:B------:R-:W-:Y:S02]  /*44d0*/  I2FP.F32.U32 R28, UR4 ;  /* 0x00000004001c7c45 */ /* 0x000fe40008201000 */
[----:B---3--:R-:W-:-:S04]  /*44e0*/  I2FP.F32.U32 R25, UR5 ;  /* 0x0000000500197c45 */ /* 0x008fc80008201000 */
[----:B-1----:R-:W1:Y:S01]  /*44f0*/  MUFU.RCP R6, R25 ;  /* 0x0000001900067308 */ /* 0x002e620000001000 */
[----:B--2---:R-:W-:-:S07]  /*4500*/  ISETP.GE.AND P4, PT, R8, 0x1, PT ;  /* 0x000000010800780c */ /* 0x004fce0003f86270 */
[----:B------:R-:W2:Y:S01]  /*4510*/  FCHK P0, R28, R25 ;  /* 0x000000191c007302 */ /* 0x000ea20000000000 */
[----:B-1----:R-:W-:-:S04]  /*4520*/  FFMA R7, -R25, R6, 1 ;  /* 0x3f80000019077423 */ /* 0x002fc80000000106 */
[----:B------:R-:W-:-:S04]  /*4530*/  FFMA R7, R6, R7, R6 ;  /* 0x0000000706077223 */ /* 0x000fc80000000006 */
[----:B------:R-:W-:-:S04]  /*4540*/  FFMA R6, R28, R7, RZ ;  /* 0x000000071c067223 */ /* 0x000fc800000000ff */
[----:B------:R-:W-:-:S04]  /*4550*/  FFMA R21, -R25, R6, R28 ;  /* 0x0000000619157223 */ /* 0x000fc8000000011c */
[----:B------:R-:W-:Y:S01]  /*4560*/  FFMA R21, R7, R21, R6 ;  /* 0x0000001507157223 */ /* 0x000fe20000000006 */
[----:B--2---:R-:W-:Y:S06]  /*4570*/  @!P0 BRA `(.L_x_73) ;  /* 0x00000000000c8947 */ /* 0x004fec0003800000 */
[----:B------:R-:W-:-:S07]  /*4580*/  MOV R24, 0x45a0 ;  /* 0x000045a000187802 */ /* 0x000fce0000000f00 */
[----:B0-----:R-:W-:Y:S05]  /*4590*/  CALL.REL.NOINC `($__internal_1_$__cuda_sm3x_div_rn_noftz_f32_slowpath) ;  /* 0x0000002c00e07944 */ /* 0x001fea0003c00000 */
[----:B------:R-:W-:-:S07]  /*45a0*/  IMAD.MOV.U32 R21, RZ, RZ, R6 ;  /* 0x000000ffff157224 */ /* 0x000fce00078e0006 */
.L_x_73:
[----:B------:R-:W-:Y:S01]  /*45b0*/  FADD R16, R16, R21 ;  /* 0x0000001510107221 */ /* 0x000fe20000000000 */
[----:B------:R-:W-:Y:S06]  /*45c0*/  @!P4 BRA `(.L_x_72) ;  /* 0x000000080034c947 */ /* 0x000fec0003800000 */
[----:B------:R-:W-:Y:S01]  /*45d0*/  UISETP.GE.U32.AND UP0, UPT, UR14, 0x3, UPT ;  /* 0x000000030e00788c */ /* 0x000fe2000bf06070 */
[----:B------:R-:W-:-:S08]  /*45e0*/  HFMA2 R9, -RZ, RZ, 0, 0 ;  /* 0x00000000ff097431 */ /* 0x000fd000000001ff */
[----:B------:R-:W-:Y:S05]  /*45f0*/  BRA.U !UP0, `(.L_x_74) ;  /* 0x0000000508287547 */ /* 0x000fea000b800000 */
[----:B------:R-:W-:-:S07]  /*4600*/  MOV R20, RZ ;  /* 0x000000ff00147202 */ /* 0x000fce0000000f00 */
.L_x_83:
[----:B------:R-:W-:-:S06]  /*4610*/  LEA R8, R20, UR23, 0x2 ;  /* 0x0000001714087c11 */ /* 0x000fcc000f8e10ff */
[----:B------:R-:W2:Y:S01]  /*4620*/  LDL.128 R8, [R8+0x400] ;  /* 0x0004000008087983 */ /* 0x000ea20000100c00 */
[----:B-1----:R-:W1:Y:S01]  /*4630*/  MUFU.RCP R7, R4 ;  /* 0x0000000400077308 */ /* 0x002e620000001000 */
[----:B------:R-:W-:Y:S01]  /*4640*/  MOV R12, R20 ;  /* 0x00000014000c7202 */ /* 0x000fe20000000f00 */
[----:B------:R-:W-:Y:S01]  /*4650*/  BSSY.RECONVERGENT B3, `(.L_x_75) ;  /* 0x000000f000037945 */ /* 0x000fe20003800200 */
[----:B------:R-:W-:-:S04]  /*4660*/  IADD3 R20, PT, PT, R20, 0x4, RZ ;  /* 0x0000000414147810 */ /* 0x000fc80007ffe0ff */
[----:B------:R-:W-:Y:S01]  /*4670*/  ISETP.NE.AND P4, PT, R20, UR7, PT ;  /* 0x0000000714007c0c */ /* 0x000fe2000bf85270 */
[----:B-1----:R-:W-:-:S04]  /*4680*/  FFMA R6, R7, -R4, 1 ;  /* 0x3f80000007067423 */ /* 0x002fc80000000804 */
[----:B------:R-:W-:Y:S01]  /*4690*/  FFMA R7, R7, R6, R7 ;  /* 0x0000000607077223 */ /* 0x000fe20000000007 */
[----:B--2---:R-:W-:-:S04]  /*46a0*/  FMUL R28, R8, R21 ;  /* 0x00000015081c7220 */ /* 0x004fc80000400000 */
[----:B------:R-:W1:Y:S01]  /*46b0*/  FCHK P0, R28, R4 ;  /* 0x000000041c007302 */ /* 0x000e620000000000 */
[----:B------:R-:W-:-:S04]  /*46c0*/  FFMA R13, R28, R7, RZ ;  /* 0x000000071c0d7223 */ /* 0x000fc800000000ff */
[----:B------:R-:W-:-:S04]  /*46d0*/  FFMA R6, R13, -R4, R28 ;  /* 0x800000040d067223 */ /* 0x000fc8000000001c */
[----:B------:R-:W-:Y:S01]  /*46e0*/  FFMA R7, R7, R6, R13 ;  /* 0x0000000607077223 */ /* 0x000fe2000000000d */
[----:B-1----:R-:W-:Y:S06]  /*46f0*/  @!P0 BRA `(.L_x_76) ;  /* 0x0000000000108947 */ /* 0x002fec0003800000 */
[----:B------:R-:W-:Y:S02]  /*4700*/  MOV R25, R4 ;  /* 0x0000000400197202 */ /* 0x000fe40000000f00 */
[----:B------:R-:W-:-:S07]  /*4710*/  MOV R24, 0x4730 ;  /* 0x0000473000187802 */ /* 0x000fce0000000f00 */
[----:B0-----:R-:W-:Y:S05]  /*4720*/  CALL.REL.NOINC `($__internal_1_$__cuda_sm3x_div_rn_noftz_f32_slowpath) ;  /* 0x0000002c007c7944 */ /* 0x001fea0003c00000 */
[----:B------:R-:W-:-:S07]  /*4730*/  MOV R7, R6 ;  /* 0x0000000600077202 */ /* 0x000fce0000000f00 */
.L_x_76:
[----:B------:R-:W-:Y:S05]  /*4740*/  BSYNC.RECONVERGENT B3 ;  /* 0x0000000000037941 */ /* 0x000fea0003800200 */
.L_x_75:
[----:B------:R-:W-:-:S05]  /*4750*/  LEA R22, R12, UR23, 0x2 ;  /* 0x000000170c167c11 */ /* 0x000fca000f8e10ff */
[----:B------:R-:W2:Y:S01]  /*4760*/  LDL.128 R12, [R22] ;  /* 0x00000000160c7983 */ /* 0x000ea20000100c00 */
[----:B------:R-:W1:Y:S01]  /*4770*/  MUFU.RCP R19, R4 ;  /* 0x0000000400137308 */ /* 0x000e620000001000 */
[----:B------:R-:W-:Y:S01]  /*4780*/  FMUL R28, R9, R21 ;  /* 0x00000015091c7220 */ /* 0x000fe20000400000 */
[----:B------:R-:W-:Y:S06]  /*4790*/  BSSY.RECONVERGENT B3, `(.L_x_77) ;  /* 0x000000d000037945 */ /* 0x000fec0003800200 */
[----:B------:R-:W3:Y:S01]  /*47a0*/  FCHK P0, R28, R4 ;  /* 0x000000041c007302 */ /* 0x000ee20000000000 */
[----:B-1----:R-:W-:-:S04]  /*47b0*/  FFMA R6, R19, -R4, 1 ;  /* 0x3f80000013067423 */ /* 0x002fc80000000804 */
[----:B------:R-:W-:-:S04]  /*47c0*/  FFMA R6, R19, R6, R19 ;  /* 0x0000000613067223 */ /* 0x000fc80000000013 */
[----:B------:R-:W-:-:S04]  /*47d0*/  FFMA R9, R6, R28, RZ ;  /* 0x0000001c06097223 */ /* 0x000fc800000000ff */
[----:B------:R-:W-:-:S04]  /*47e0*/  FFMA R8, R9, -R4, R28 ;  /* 0x8000000409087223 */ /* 0x000fc8000000001c */
[----:B------:R-:W-:Y:S01]  /*47f0*/  FFMA R8, R6, R8, R9 ;  /* 0x0000000806087223 */ /* 0x000fe20000000009 */
[----:B--2---:R-:W-:Y:S01]  /*4800*/  FADD R12, R12, R7 ;  /* 0x000000070c0c7221 */ /* 0x004fe20000000000 */
[----:B---3--:R-:W-:Y:S06]  /*4810*/  @!P0 BRA `(.L_x_78) ;  /* 0x0000000000108947 */ /* 0x008fec0003800000 */
[----:B------:R-:W-:Y:S02]  /*4820*/  MOV R25, R4 ;  /* 0x0000000400197202 */ /* 0x000fe40000000f00 */
[----:B------:R-:W-:-:S07]  /*4830*/  MOV R24, 0x4850 ;  /* 0x0000485000187802 */ /* 0x000fce0000000f00 */
[----:B0-----:R-:W-:Y:S05]  /*4840*/  CALL.REL.NOINC `($__internal_1_$__cuda_sm3x_div_rn_noftz_f32_slowpath) ;  /* 0x0000002c00347944 */ /* 0x001fea0003c00000 */
[----:B------:R-:W-:-:S07]  /*4850*/  MOV R8, R6 ;  /* 0x0000000600087202 */ /* 0x000fce0000000f00 */
.L_x_78:
[----:B------:R-:W-:Y:S05]  /*4860*/  BSYNC.RECONVERGENT B3 ;  /* 0x0000000000037941 */ /* 0x000fea0003800200 */
.L_x_77:
[----:B------:R-:W1:Y:S01]  /*4870*/  MUFU.RCP R7, R4 ;  /* 0x0000000400077308 */ /* 0x000e620000001000 */
[----:B------:R-:W-:Y:S01]  /*4880*/  FMUL R28, R10, R21 ;  /* 0x000000150a1c7220 */ /* 0x000fe20000400000 */
[----:B------:R-:W-:Y:S01]  /*4890*/  BSSY.RECONVERGENT B3, `(.L_x_79) ;  /* 0x000000d000037945 */ /* 0x000fe20003800200 */
[----:B------:R-:W-:-:S05]  /*48a0*/  FADD R13, R13, R8 ;  /* 0x000000080d0d7221 */ /* 0x000fca0000000000 */
[----:B------:R-:W2:Y:S01]  /*48b0*/  FCHK P0, R28, R4 ;  /* 0x000000041c007302 */ /* 0x000ea20000000000 */
[----:B-1----:R-:W-:-:S04]  /*48c0*/  FFMA R6, R7, -R4, 1 ;  /* 0x3f80000007067423 */ /* 0x002fc80000000804 */
[----:B------:R-:W-:-:S04]  /*48d0*/  FFMA R6, R7, R6, R7 ;  /* 0x0000000607067223 */ /* 0x000fc80000000007 */
[----:B------:R-:W-:-:S04]  /*48e0*/  FFMA R7, R6, R28, RZ ;  /* 0x0000001c06077223 */ /* 0x000fc800000000ff */
[----:B------:R-:W-:-:S04]  /*48f0*/  FFMA R10, R7, -R4, R28 ;  /* 0x80000004070a7223 */ /* 0x000fc8000000001c */
[----:B------:R-:W-:Y:S01]  /*4900*/  FFMA R7, R6, R10, R7 ;  /* 0x0000000a06077223 */ /* 0x000fe20000000007 */
[----:B--2---:R-:W-:Y:S06]  /*4910*/  @!P0 BRA `(.L_x_80) ;  /* 0x0000000000108947 */ /* 0x004fec0003800000 */
[----:B------:R-:W-:Y:S02]  /*4920*/  MOV R25, R4 ;  /* 0x0000000400197202 */ /* 0x000fe40000000f00 */
[----:B------:R-:W-:-:S07]  /*4930*/  MOV R24, 0x4950 ;  /* 0x0000495000187802 */ /* 0x000fce0000000f00 */
[----:B0-----:R-:W-:Y:S05]  /*4940*/  CALL.REL.NOINC `($__internal_1_$__cuda_sm3x_div_rn_noftz_f32_slowpath) ;  /* 0x0000002800f47944 */ /* 0x001fea0003c00000 */
[----:B------:R-:W-:-:S07]  /*4950*/  IMAD.MOV.U32 R7, RZ, RZ, R6 ;  /* 0x000000ffff077224 */ /* 0x000fce00078e0006 */
.L_x_80:
[----:B------:R-:W-:Y:S05]  /*4960*/  BSYNC.RECONVERGENT B3 ;  /* 0x0000000000037941 */ /* 0x000fea0003800200 */
.L_x_79:
        /* <DEDUP_REMOVED lines=14> */
.L_x_82:
[----:B------:R-:W-:Y:S05]  /*4a50*/  BSYNC.RECONVERGENT B3 ;  /* 0x0000000000037941 */ /* 0x000fea0003800200 */
.L_x_81:
[----:B------:R-:W-:-:S05]  /*4a60*/  FADD R15, R15, R6 ;  /* 0x000000060f0f7221 */ /* 0x000fca0000000000 */
[----:B------:R1:W-:Y:S01]  /*4a70*/  STL.128 [R22], R12 ;  /* 0x0000000c16007387 */ /* 0x0003e20000100c00 */
[----:B------:R-:W-:Y:S05]  /*4a80*/  @P4 BRA `(.L_x_83) ;  /* 0xfffffff800e04947 */ /* 0x000fea000383ffff */
[----:B------:R-:W-:-:S07]  /*4a90*/  MOV R9, UR7 ;  /* 0x0000000700097c02 */ /* 0x000fce0008000f00 */
.L_x_74:
[----:B------:R-:W-:-:S09]  /*4aa0*/  UISETP.NE.AND UP0, UPT, UR21, URZ, UPT ;  /* 0x000000ff1500728c */ /* 0x000fd2000bf05270 */
[----:B------:R-:W-:Y:S05]  /*4ab0*/  BRA.U !UP0, `(.L_x_72) ;  /* 0x0000000108f87547 */ /* 0x000fea000b800000 */
[----:B------:R-:W-:-:S05]  /*4ac0*/  LEA R10, R9, UR23, 0x2 ;  /* 0x00000017090a7c11 */ /* 0x000fca000f8e10ff */
[----:B------:R-:W2:Y:S01]  /*4ad0*/  LDL R6, [R10+0x400] ;  /* 0x000400000a067983 */ /* 0x000ea20000100800 */
[----:B------:R-:W3:Y:S01]  /*4ae0*/  MUFU.RCP R7, R4 ;  /* 0x0000000400077308 */ /* 0x000ee20000001000 */
[----:B------:R-:W-:Y:S01]  /*4af0*/  BSSY.RECONVERGENT B3, `(.L_x_84) ;  /* 0x000000e000037945 */ /* 0x000fe20003800200 */
[----:B---3--:R-:W-:Y:S01]  /*4b00*/  FFMA R8, R7, -R4, 1 ;  /* 0x3f80000007087423 */ /* 0x008fe20000000804 */
[----:B--2---:R-:W-:-:S03]  /*4b10*/  FMUL R28, R6, R21 ;  /* 0x00000015061c7220 */ /* 0x004fc60000400000 */
[----:B------:R-:W-:Y:S01]  /*4b20*/  FFMA R6, R7, R8, R7 ;  /* 0x0000000807067223 */ /* 0x000fe20000000007 */
[----:B------:R-:W-:Y:S01]  /*4b30*/  MOV R8, UR21 ;  /* 0x0000001500087c02 */ /* 0x000fe20008000f00 */
[----:B------:R-:W2:Y:S02]  /*4b40*/  FCHK P0, R28, R4 ;  /* 0x000000041c007302 */ /* 0x000ea40000000000 */
[----:B------:R-:W-:Y:S01]  /*4b50*/  FFMA R7, R6, R28, RZ ;  /* 0x0000001c06077223 */ /* 0x000fe200000000ff */
[----:B------:R-:W-:-:S03]  /*4b60*/  ISETP.NE.AND P4, PT, R8, 0x1, PT ;  /* 0x000000010800780c */ /* 0x000fc60003f85270 */
[----:B------:R-:W-:-:S04]  /*4b70*/  FFMA R8, R7, -R4, R28 ;  /* 0x8000000407087223 */ /* 0x000fc8000000001c */
[----:B------:R-:W-:Y:S01]  /*4b80*/  FFMA R6, R6, R8, R7 ;  /* 0x0000000806067223 */ /* 0x000fe20000000007 */
[----:B--2---:R-:W-:Y:S06]  /*4b90*/  @!P0 BRA `(.L_x_85) ;  /* 0x00000000000c8947 */ /* 0x004fec0003800000 */
[----:B------:R-:W-:Y:S02]  /*4ba0*/  MOV R25, R4 ;  /* 0x0000000400197202 */ /* 0x000fe40000000f00 */
[----:B------:R-:W-:-:S07]  /*4bb0*/  MOV R24, 0x4bd0 ;  /* 0x00004bd000187802 */ /* 0x000fce0000000f00 */
[----:B01----:R-:W-:Y:S05]  /*4bc0*/  CALL.REL.NOINC `($__internal_1_$__cuda_sm3x_div_rn_noftz_f32_slowpath) ;  /* 0x0000002800547944 */ /* 0x003fea0003c00000 */
.L_x_85:
[----:B------:R-:W-:Y:S05]  /*4bd0*/  BSYNC.RECONVERGENT B3 ;  /* 0x0000000000037941 */ /* 0x000fea0003800200 */
.L_x_84:
[----:B------:R-:W-:-:S05]  /*4be0*/  LEA R9, R9, UR23, 0x2 ;  /* 0x0000001709097c11 */ /* 0x000fca000f8e10ff */
[----:B------:R-:W2:Y:S02]  /*4bf0*/  LDL R7, [R9] ;  /* 0x0000000009077983 */ /* 0x000ea40000100800 */
[----:B--2---:R-:W-:-:S05]  /*4c00*/  FADD R6, R7, R6 ;  /* 0x0000000607067221 */ /* 0x004fca0000000000 */
[----:B------:R3:W-:Y:S01]  /*4c10*/  STL [R9], R6 ;  /* 0x0000000609007387 */ /* 0x0007e20000100800 */
[----:B------:R-:W-:Y:S05]  /*4c20*/  @!P4 BRA `(.L_x_72) ;  /* 0x00000000009cc947 */ /* 0x000fea0003800000 */
[----:B---3--:R-:W2:Y:S01]  /*4c30*/  LDL R6, [R10+0x404] ;  /* 0x000404000a067983 */ /* 0x008ea20000100800 */
        /* <DEDUP_REMOVED lines=15> */
.L_x_87:
[----:B------:R-:W-:Y:S05]  /*4d30*/  BSYNC.RECONVERGENT B3 ;  /* 0x0000000000037941 */ /* 0x000fea0003800200 */
.L_x_86:
[----:B------:R-:W2:Y:S02]  /*4d40*/  LDL R7, [R9+0x4] ;  /* 0x0000040009077983 */ /* 0x000ea40000100800 */
[----:B--2---:R-:W-:-:S05]  /*4d50*/  FADD R6, R7, R6 ;  /* 0x0000000607067221 */ /* 0x004fca0000000000 */
[----:B------:R2:W-:Y:S01]  /*4d60*/  STL [R9+0x4], R6 ;  /* 0x0000040609007387 */ /* 0x0005e20000100800 */
[----:B------:R-:W-:Y:S05]  /*4d70*/  @!P4 BRA `(.L_x_72) ;  /* 0x000000000048c947 */ /* 0x000fea0003800000 */
[----:B------:R-:W3:Y:S01]  /*4d80*/  LDL R10, [R10+0x408] ;  /* 0x000408000a0a7983 */ /* 0x000ee20000100800 */
[----:B------:R-:W2:Y:S01]  /*4d90*/  MUFU.RCP R7, R4 ;  /* 0x0000000400077308 */ /* 0x000ea20000001000 */
[----:B------:R-:W-:Y:S01]  /*4da0*/  BSSY.RECONVERGENT B3, `(.L_x_88) ;  /* 0x000000c000037945 */ /* 0x000fe20003800200 */
[----:B--2---:R-:W-:-:S04]  /*4db0*/  FFMA R6, R7, -R4, 1 ;  /* 0x3f80000007067423 */ /* 0x004fc80000000804 */
[----:B------:R-:W-:Y:S01]  /*4dc0*/  FFMA R6, R7, R6, R7 ;  /* 0x0000000607067223 */ /* 0x000fe20000000007 */
[----:B---3--:R-:W-:-:S04]  /*4dd0*/  FMUL R28, R10, R21 ;  /* 0x000000150a1c7220 */ /* 0x008fc80000400000 */
[----:B------:R-:W2:Y:S01]  /*4de0*/  FCHK P0, R28, R4 ;  /* 0x000000041c007302 */ /* 0x000ea20000000000 */
[----:B------:R-:W-:-:S04]  /*4df0*/  FFMA R7, R6, R28, RZ ;  /* 0x0000001c06077223 */ /* 0x000fc800000000ff */
[----:B------:R-:W-:-:S04]  /*4e00*/  FFMA R8, R7, -R4, R28 ;  /* 0x8000000407087223 */ /* 0x000fc8000000001c */
[----:B------:R-:W-:Y:S01]  /*4e10*/  FFMA R6, R6, R8, R7 ;  /* 0x0000000806067223 */ /* 0x000fe20000000007 */
[----:B--2---:R-:W-:Y:S06]  /*4e20*/  @!P0 BRA `(.L_x_89) ;  /* 0x00000000000c8947 */ /* 0x004fec0003800000 */
[----:B------:R-:W-:Y:S02]  /*4e30*/  MOV R25, R4 ;  /* 0x0000000400197202 */ /* 0x000fe40000000f00 */
[----:B------:R-:W-:-:S07]  /*4e40*/  MOV R24, 0x4e60 ;  /* 0x00004e6000187802 */ /* 0x000fce0000000f00 */
[----:B01----:R-:W-:Y:S05]  /*4e50*/  CALL.REL.NOINC `($__internal_1_$__cuda_sm3x_div_rn_noftz_f32_slowpath) ;  /* 0x0000002400b07944 */ /* 0x003fea0003c00000 */
.L_x_89:
[----:B------:R-:W-:Y:S05]  /*4e60*/  BSYNC.RECONVERGENT B3 ;  /* 0x0000000000037941 */ /* 0x000fea0003800200 */
.L_x_88:
[----:B------:R-:W2:Y:S02]  /*4e70*/  LDL R7, [R9+0x8] ;  /* 0x0000080009077983 */ /* 0x000ea40000100800 */
[----:B--2---:R-:W-:-:S05]  /*4e80*/  FADD R6, R7, R6 ;  /* 0x0000000607067221 */ /* 0x004fca0000000000 */
[----:B------:R2:W-:Y:S02]  /*4e90*/  STL [R9+0x8], R6 ;  /* 0x0000080609007387 */ /* 0x0005e40000100800 */
.L_x_72:
[----:B------:R-:W-:Y:S05]  /*4ea0*/  BSYNC.RECONVERGENT B2 ;  /* 0x0000000000027941 */ /* 0x000fea0003800200 */
.L_x_71:
[----:B------:R-:W5:Y:S02]  /*4eb0*/  LDCU.64 UR8, c[0x0][0x3b8] ;  /* 0x00007700ff0877ac */ /* 0x000f640008000a00 */
[----:B-----5:R-:W-:Y:S02]  /*4ec0*/  UISETP.NE.AND UP0, UPT, UR4, UR8, UPT ;  /* 0x000000080400728c */ /* 0x020fe4000bf05270 */
[----:B------:R-:W-:-:S07]  /*4ed0*/  UIADD3 UR19, UPT, UPT, UR19, UR9, URZ ;  /* 0x0000000913137290 */ /* 0x000fce000fffe0ff */
[----:B------:R-:W-:Y:S05]  /*4ee0*/  BRA.U UP0, `(.L_x_90) ;  /* 0xffffffb500e47547 */ /* 0x000fea000b83ffff */
.L_x_5:
[----:B------:R-:W1:Y:S01]  /*4ef0*/  LDCU.64 UR4, c[0x0][0x3a0] ;  /* 0x00007400ff0477ac */ /* 0x000e620008000a00 */
[----:B------:R-:W-:Y:S01]  /*4f00*/  FSETP.GT.AND P0, PT, R16, RZ, PT ;  /* 0x000000ff1000720b */ /* 0x000fe20003f04000 */
[----:B------:R-:W-:-:S03]  /*4f10*/  IMAD.WIDE R20, R17, 0x4, RZ ;  /* 0x0000000411147825 */ /* 0x000fc600078e02ff */
[----:B-1----:R-:W-:-:S04]  /*4f20*/  IADD3 R14, P1, PT, R20, UR4, RZ ;  /* 0x00000004140e7c10 */ /* 0x002fc8000ff3e0ff */
[----:B------:R-:W-:-:S05]  /*4f30*/  IADD3.X R15, PT, PT, R21, UR5, RZ, P1, !PT ;  /* 0x00000005150f7c10 */ /* 0x000fca0008ffe4ff */
[----:B------:R-:W-:Y:S05]  /*4f40*/  @P0 BRA `(.L_x_91) ;  /* 0x0000000400240947 */ /* 0x000fea0003800000 */
[----:B--23--:R-:W1:Y:S02]  /*4f50*/  LDC R6, c[0x0][0x3b4] ;  /* 0x0000ed00ff067b82 */ /* 0x00ce640000000800 */
[----:B-1----:R-:W-:-:S13]  /*4f60*/  ISETP.GE.AND P0, PT, R6, 0x1, PT ;  /* 0x000000010600780c */ /* 0x002fda0003f06270 */
[----:B------:R-:W-:Y:S05]  /*4f70*/  @!P0 EXIT ;  /* 0x000000000000894d */ /* 0x000fea0003800000 */
[C---:B------:R-:W-:Y:S01]  /*4f80*/  IADD3 R0, PT, PT, R6.reuse, -0x1, RZ ;  /* 0xffffffff06007810 */ /* 0x040fe20007ffe0ff */
[----:B------:R-:W-:Y:S01]  /*4f90*/  HFMA2 R5, -RZ, RZ, 0, 0 ;  /* 0x00000000ff057431 */ /* 0x000fe200000001ff */
[----:B----4-:R-:W-:Y:S02]  /*4fa0*/  LOP3.LUT R8, R6, 0xf, RZ, 0xc0, !PT ;  /* 0x0000000f06087812 */ /* 0x010fe400078ec0ff */
[----:B------:R-:W-:Y:S02]  /*4fb0*/  ISETP.GE.U32.AND P0, PT, R0, 0xf, PT ;  /* 0x0000000f0000780c */ /* 0x000fe40003f06070 */
[----:B------:R-:W-:-:S11]  /*4fc0*/  ISETP.NE.AND P2, PT, R8, RZ, PT ;  /* 0x000000ff0800720c */ /* 0x000fd60003f45270 */
[----:B------:R-:W-:Y:S05]  /*4fd0*/  @!P0 BRA `(.L_x_92) ;  /* 0x00000000006c8947 */ /* 0x000fea0003800000 */
[----:B------:R-:W-:Y:S02]  /*4fe0*/  IADD3 R4, P0, PT, R14, 0x20, RZ ;  /* 0x000000200e047810 */ /* 0x000fe40007f1e0ff */
[----:B------:R-:W-:-:S03]  /*4ff0*/  LOP3.LUT R5, R6, 0x7ffffff0, RZ, 0xc0, !PT ;  /* 0x7ffffff006057812 */ /* 0x000fc600078ec0ff */
[----:B------:R-:W-:Y:S01]  /*5000*/  IMAD.X R7, RZ, RZ, R15, P0 ;  /* 0x000000ffff077224 */ /* 0x000fe200000e060f */
[----:B------:R-:W-:-:S07]  /*5010*/  IADD3 R0, PT, PT, -R5, RZ, RZ ;  /* 0x000000ff05007210 */ /* 0x000fce0007ffe1ff */
.L_x_93:
[----:B-1----:R-:W-:Y:S02]  /*5020*/  MOV R2, R4 ;  /* 0x0000000400027202 */ /* 0x002fe40000000f00 */
[----:B------:R-:W-:Y:S02]  /*5030*/  MOV R3, R7 ;  /* 0x0000000700037202 */ /* 0x000fe40000000f00 */
[----:B------:R-:W-:Y:S02]  /*5040*/  IADD3 R0, PT, PT, R0, 0x10, RZ ;  /* 0x0000001000007810 */ /* 0x000fe40007ffe0ff */
[----:B------:R-:W-:Y:S01]  /*5050*/  IADD3 R4, P1, PT, R2, 0x40, RZ ;  /* 0x0000004002047810 */ /* 0x000fe20007f3e0ff */
[----:B------:R1:W-:Y:S01]  /*5060*/  STG.E desc[UR12][R2.64+-0x20], RZ ;  /* 0xffffe0ff02007986 */ /* 0x0003e2000c10190c */
[----:B------:R-:W-:Y:S02]  /*5070*/  ISETP.NE.AND P0, PT, R0, RZ, PT ;  /* 0x000000ff0000720c */ /* 0x000fe40003f05270 */
[----:B------:R-:W-:Y:S01]  /*5080*/  IADD3.X R7, PT, PT, RZ, R3, RZ, P1, !PT ;  /* 0x00000003ff077210 */ /* 0x000fe20000ffe4ff */
[----:B------:R1:W-:Y:S04]  /*5090*/  STG.E desc[UR12][R2.64+-0x1c], RZ ;  /* 0xffffe4ff02007986 */ /* 0x0003e8000c10190c */
        /* <DEDUP_REMOVED lines=13> */
[----:B------:R1:W-:Y:S01]  /*5170*/  STG.E desc[UR12][R2.64+0x1c], RZ ;  /* 0x00001cff02007986 */ /* 0x0003e2000c10190c */
[----:B------:R-:W-:Y:S05]  /*5180*/  @P0 BRA `(.L_x_93) ;  /* 0xfffffffc00a40947 */ /* 0x000fea000383ffff */
.L_x_92:
[----:B------:R-:W-:Y:S05]  /*5190*/  @!P2 EXIT ;  /* 0x000000000000a94d */ /* 0x000fea0003800000 */
[----:B------:R-:W-:Y:S02]  /*51a0*/  ISETP.GE.U32.AND P0, PT, R8, 0x8, PT ;  /* 0x000000080800780c */ /* 0x000fe40003f06070 */
[----:B------:R-:W-:-:S04]  /*51b0*/  LOP3.LUT R0, R6, 0x7, RZ, 0xc0, !PT ;  /* 0x0000000706007812 */ /* 0x000fc800078ec0ff */
[----:B------:R-:W-:-:S07]  /*51c0*/  ISETP.NE.AND P1, PT, R0, RZ, PT ;  /* 0x000000ff0000720c */ /* 0x000fce0003f25270 */
[----:B------:R-:W-:Y:S06]  /*51d0*/  @!P0 BRA `(.L_x_94) ;  /* 0x0000000000288947 */ /* 0x000fec0003800000 */
[C---:B-1----:R-:W-:Y:S01]  /*51e0*/  IMAD.WIDE.U32 R2, R5.reuse, 0x4, R14 ;  /* 0x0000000405027825 */ /* 0x042fe200078e000e */
[----:B------:R-:W-:-:S04]  /*51f0*/  IADD3 R5, PT, PT, R5, 0x8, RZ ;  /* 0x0000000805057810 */ /* 0x000fc80007ffe0ff */
[----:B------:R2:W-:Y:S04]  /*5200*/  STG.E desc[UR12][R2.64], RZ ;  /* 0x000000ff02007986 */ /* 0x0005e8000c10190c */
[----:B------:R2:W-:Y:S04]  /*5210*/  STG.E desc[UR12][R2.64+0x4], RZ ;  /* 0x000004ff02007986 */ /* 0x0005e8000c10190c */
[----:B------:R2:W-:Y:S04]  /*5220*/  STG.E desc[UR12][R2.64+0x8], RZ ;  /* 0x000008ff02007986 */ /* 0x0005e8000c10190c */
[----:B------:R2:W-:Y:S04]  /*5230*/  STG.E desc[UR12][R2.64+0xc], RZ ;  /* 0x00000cff02007986 */ /* 0x0005e8000c10190c */
[----:B------:R2:W-:Y:S04]  /*5240*/  STG.E desc[UR12][R2.64+0x10], RZ ;  /* 0x000010ff02007986 */ /* 0x0005e8000c10190c */
[----:B------:R2:W-:Y:S04]  /*5250*/  STG.E desc[UR12][R2.64+0x14], RZ ;  /* 0x000014ff02007986 */ /* 0x0005e8000c10190c */
[----:B------:R2:W-:Y:S04]  /*5260*/  STG.E desc[UR12][R2.64+0x18], RZ ;  /* 0x000018ff02007986 */ /* 0x0005e8000c10190c */
[----:B------:R2:W-:Y:S02]  /*5270*/  STG.E desc[UR12][R2.64+0x1c], RZ ;  /* 0x00001cff02007986 */ /* 0x0005e4000c10190c */
.L_x_94:
[----:B------:R-:W-:Y:S05]  /*5280*/  @!P1 EXIT ;  /* 0x000000000000994d */ /* 0x000fea0003800000 */
[----:B------:R-:W-:Y:S02]  /*5290*/  ISETP.GE.U32.AND P0, PT, R0, 0x4, PT ;  /* 0x000000040000780c */ /* 0x000fe40003f06070 */
[----:B------:R-:W-:-:S04]  /*52a0*/  LOP3.LUT R0, R6, 0x3, RZ, 0xc0, !PT ;  /* 0x0000000306007812 */ /* 0x000fc800078ec0ff */
[----:B------:R-:W-:-:S07]  /*52b0*/  ISETP.NE.AND P1, PT, R0, RZ, PT ;  /* 0x000000ff0000720c */ /* 0x000fce0003f25270 */
[C---:B------:R-:W-:Y:S01]  /*52c0*/  @P0 IMAD.WIDE.U32 R14, R5.reuse, 0x4, R14 ;  /* 0x00000004050e0825 */ /* 0x040fe200078e000e */
[----:B------:R-:W-:-:S04]  /*52d0*/  @P0 IADD3 R5, PT, PT, R5, 0x4, RZ ;  /* 0x0000000405050810 */ /* 0x000fc80007ffe0ff */
[----:B------:R3:W-:Y:S04]  /*52e0*/  @P0 STG.E desc[UR12][R14.64], RZ ;  /* 0x000000ff0e000986 */ /* 0x0007e8000c10190c */
[----:B------:R3:W-:Y:S04]  /*52f0*/  @P0 STG.E desc[UR12][R14.64+0x4], RZ ;  /* 0x000004ff0e000986 */ /* 0x0007e8000c10190c */
[----:B------:R3:W-:Y:S04]  /*5300*/  @P0 STG.E desc[UR12][R14.64+0x8], RZ ;  /* 0x000008ff0e000986 */ /* 0x0007e8000c10190c */
[----:B------:R3:W-:Y:S01]  /*5310*/  @P0 STG.E desc[UR12][R14.64+0xc], RZ ;  /* 0x00000cff0e000986 */ /* 0x0007e2000c10190c */
[----:B------:R-:W-:Y:S05]  /*5320*/  @!P1 EXIT ;  /* 0x000000000000994d */ /* 0x000fea0003800000 */
[----:B------:R-:W-:Y:S01]  /*5330*/  IMAD.WIDE.U32 R20, R5, 0x4, R20 ;  /* 0x0000000405147825 */ /* 0x000fe200078e0014 */
[----:B------:R-:W-:Y:S02]  /*5340*/  IADD3 R0, PT, PT, -R0, RZ, RZ ;  /* 0x000000ff00007210 */ /* 0x000fe40007ffe1ff */
[----:B-12---:R-:W-:-:S04]  /*5350*/  IADD3 R2, P0, PT, R20, UR4, RZ ;  /* 0x0000000414027c10 */ /* 0x006fc8000ff1e0ff */
[----:B------:R-:W-:-:S09]  /*5360*/  IADD3.X R3, PT, PT, R21, UR5, RZ, P0, !PT ;  /* 0x0000000515037c10 */ /* 0x000fd200087fe4ff */
.L_x_95:
[----:B------:R-:W-:Y:S01]  /*5370*/  IADD3 R0, PT, PT, R0, 0x1, RZ ;  /* 0x0000000100007810 */ /* 0x000fe20007ffe0ff */
[----:B------:R1:W-:Y:S03]  /*5380*/  STG.E desc[UR12][R2.64], RZ ;  /* 0x000000ff02007986 */ /* 0x0003e6000c10190c */
[----:B------:R-:W-:Y:S02]  /*5390*/  ISETP.NE.AND P0, PT, R0, RZ, PT ;  /* 0x000000ff0000720c */ /* 0x000fe40003f05270 */
[----:B-1----:R-:W-:-:S05]  /*53a0*/  IADD3 R2, P1, PT, R2, 0x4, RZ ;  /* 0x0000000402027810 */ /* 0x002fca0007f3e0ff */
[----:B------:R-:W-:-:S06]  /*53b0*/  IMAD.X R3, RZ, RZ, R3, P1 ;  /* 0x000000ffff037224 */ /* 0x000fcc00008e0603 */
[----:B------:R-:W-:Y:S05]  /*53c0*/  @P0 BRA `(.L_x_95) ;  /* 0xfffffffc00e80947 */ /* 0x000fea000383ffff */
[----:B------:R-:W-:Y:S05]  /*53d0*/  EXIT ;  /* 0x000000000000794d */ /* 0x000fea0003800000 */
.L_x_91:
[----:B------:R-:W1:Y:S02]  /*53e0*/  LDC R2, c[0x0][0x3b4] ;  /* 0x0000ed00ff027b82 */ /* 0x000e640000000800 */
[----:B-1----:R-:W-:-:S13]  /*53f0*/  ISETP.GE.AND P0, PT, R2, 0x1, PT ;  /* 0x000000010200780c */ /* 0x002fda0003f06270 */
[----:B------:R-:W-:Y:S05]  /*5400*/  @!P0 EXIT ;  /* 0x000000000000894d */ /* 0x000fea0003800000 */
[----:B------:R-:W-:Y:S01]  /*5410*/  IADD3 R0, PT, PT, R2, -0x1, RZ ;  /* 0xffffffff02007810 */ /* 0x000fe20007ffe0ff */
[----:B------:R-:W-:-:S03]  /*5420*/  HFMA2 R4, -RZ, RZ, 0, 0 ;  /* 0x00000000ff047431 */ /* 0x000fc600000001ff */
[----:B------:R-:W-:Y:S02]  /*5430*/  ISETP.GE.U32.AND P0, PT, R0, 0xf, PT ;  /* 0x0000000f0000780c */ /* 0x000fe40003f06070 */
[----:B------:R-:W-:-:S11]  /*5440*/  LOP3.LUT R0, R2, 0xf, RZ, 0xc0, !PT ;  /* 0x0000000f02007812 */ /* 0x000fd600078ec0ff */
[----:B------:R-:W-:Y:S05]  /*5450*/  @!P0 BRA `(.L_x_96) ;  /* 0x0000001000248947 */ /* 0x000fea0003800000 */
[----:B------:R-:W-:Y:S02]  /*5460*/  IADD3 R17, P0, PT, R14, 0x20, RZ ;  /* 0x000000200e117810 */ /* 0x000fe40007f1e0ff */
[----:B------:R-:W-:Y:S02]  /*5470*/  LOP3.LUT R4, R2, 0x7ffffff0, RZ, 0xc0, !PT ;  /* 0x7ffffff002047812 */ /* 0x000fe400078ec0ff */
[----:B------:R-:W-:Y:S02]  /*5480*/  IADD3 R2, PT, PT, R1, 0x20, RZ ;  /* 0x0000002001027810 */ /* 0x000fe40007ffe0ff */
[----:B------:R-:W-:Y:S02]  /*5490*/  IADD3.X R18, PT, PT, RZ, R15, RZ, P0, !PT ;  /* 0x0000000fff127210 */ /* 0x000fe400007fe4ff */
[----:B------:R-:W-:-:S07]  /*54a0*/  IADD3 R3, PT, PT, -R4, RZ, RZ ;  /* 0x000000ff04037210 */ /* 0x000fce0007ffe1ff */
.L_x_129:
[----:B--234-:R-:W2:Y:S01]  /*54b0*/  LDL.128 R8, [R2+-0x20] ;  /* 0xffffe00002087983 */ /* 0x01cea20000100c00 */
[----:B-1----:R-:W1:Y:S01]  /*54c0*/  MUFU.RCP R5, R16 ;  /* 0x0000001000057308 */ /* 0x002e620000001000 */
[----:B------:R-:W-:Y:S01]  /*54d0*/  IADD3 R3, PT, PT, R3, 0x10, RZ ;  /* 0x0000001003037810 */ /* 0x000fe20007ffe0ff */
[----:B------:R-:W-:Y:S01]  /*54e0*/  BSSY.RECONVERGENT B2, `(.L_x_97) ;  /* 0x000000f000027945 */ /* 0x000fe20003800200 */
[----:B------:R-:W-:Y:S02]  /*54f0*/  MOV R12, R17 ;  /* 0x00000011000c7202 */ /* 0x000fe40000000f00 */
[----:B------:R-:W-:Y:S02]  /*5500*/  ISETP.NE.AND P4, PT, R3, RZ, PT ;  /* 0x000000ff0300720c */ /* 0x000fe40003f85270 */
[----:B------:R-:W-:Y:S01]  /*5510*/  MOV R13, R18 ;  /* 0x00000012000d7202 */ /* 0x000fe20000000f00 */
[----:B-1----:R-:W-:-:S04]  /*5520*/  FFMA R6, R5, -R16, 1 ;  /* 0x3f80000005067423 */ /* 0x002fc80000000810 */
[----:B------:R-:W-:Y:S01]  /*5530*/  FFMA R5, R5, R6, R5 ;  /* 0x0000000605057223 */ /* 0x000fe20000000005 */
[----:B--2---:R-:W1:Y:S03]  /*5540*/  FCHK P0, R8, R16 ;  /* 0x0000001008007302 */ /* 0x004e660000000000 */
[----:B------:R-:W-:-:S04]  /*5550*/  FFMA R7, R8, R5, RZ ;  /* 0x0000000508077223 */ /* 0x000fc800000000ff */
[----:B------:R-:W-:-:S04]  /*5560*/  FFMA R6, R7, -R16, R8 ;  /* 0x8000001007067223 */ /* 0x000fc80000000008 */
[----:B------:R-:W-:Y:S01]  /*5570*/  FFMA R6, R5, R6, R7 ;  /* 0x0000000605067223 */ /* 0x000fe20000000007 */
[----:B-1----:R-:W-:Y:S06]  /*5580*/  @!P0 BRA `(.L_x_98) ;  /* 0x0000000000108947 */ /* 0x002fec0003800000 */
[----:B------:R-:W-:Y:S01]  /*5590*/  MOV R28, R8 ;  /* 0x00000008001c7202 */ /* 0x000fe20000000f00 */
[----:B------:R-:W-:Y:S01]  /*55a0*/  IMAD.MOV.U32 R25, RZ, RZ, R16 ;  /* 0x000000ffff197224 */ /* 0x000fe200078e0010 */
[----:B------:R-:W-:-:S07]  /*55b0*/  MOV R24, 0x55d0 ;  /* 0x000055d000187802 */ /* 0x000fce0000000f00 */
[----:B0-----:R-:W-:Y:S05]  /*55c0*/  CALL.REL.NOINC `($__internal_1_$__cuda_sm3x_div_rn_noftz_f32_slowpath) ;  /* 0x0000001c00d47944 */ /* 0x001fea0003c00000 */
.L_x_98:
[----:B------:R-:W-:Y:S05]  /*55d0*/  BSYNC.RECONVERGENT B2 ;  /* 0x0000000000027941 */ /* 0x000fea0003800200 */
.L_x_97:
[----:B------:R-:W1:Y:S01]  /*55e0*/  MUFU.RCP R5, R16 ;  /* 0x0000001000057308 */ /* 0x000e620000001000 */
[----:B------:R2:W-:Y:S01]  /*55f0*/  STG.E desc[UR12][R12.64+-0x20], R6 ;  /* 0xffffe0060c007986 */ /* 0x0005e2000c10190c */
[----:B------:R-:W-:Y:S06]  /*5600*/  BSSY.RECONVERGENT B2, `(.L_x_99) ;  /* 0x000000d000027945 */ /* 0x000fec0003800200 */
[----:B------:R-:W3:Y:S01]  /*5610*/  FCHK P0, R9, R16 ;  /* 0x0000001009007302 */ /* 0x000ee20000000000 */
[----:B-1----:R-:W-:-:S04]  /*5620*/  FFMA R8, R5, -R16, 1 ;  /* 0x3f80000005087423 */ /* 0x002fc80000000810 */
[----:B------:R-:W-:-:S04]  /*5630*/  FFMA R7, R5, R8, R5 ;  /* 0x0000000805077223 */ /* 0x000fc80000000005 */
[----:B------:R-:W-:-:S04]  /*5640*/  FFMA R8, R9, R7, RZ ;  /* 0x0000000709087223 */ /* 0x000fc800000000ff */
[----:B------:R-:W-:-:S04]  /*5650*/  FFMA R5, R8, -R16, R9 ;  /* 0x8000001008057223 */ /* 0x000fc80000000009 */
[----:B------:R-:W-:Y:S01]  /*5660*/  FFMA R5, R7, R5, R8 ;  /* 0x0000000507057223 */ /* 0x000fe20000000008 */
[----:B--23--:R-:W-:Y:S06]  /*5670*/  @!P0 BRA `(.L_x_100) ;  /* 0x0000000000148947 */ /* 0x00cfec0003800000 */
[----:B------:R-:W-:Y:S02]  /*5680*/  MOV R28, R9 ;  /* 0x00000009001c7202 */ /* 0x000fe40000000f00 */
[----:B------:R-:W-:Y:S02]  /*5690*/  MOV R25, R16 ;  /* 0x0000001000197202 */ /* 0x000fe40000000f00 */
[----:B------:R-:W-:-:S07]  /*56a0*/  MOV R24, 0x56c0 ;  /* 0x000056c000187802 */ /* 0x000fce0000000f00 */
[----:B0-----:R-:W-:Y:S05]  /*56b0*/  CALL.REL.NOINC `($__internal_1_$__cuda_sm3x_div_rn_noftz_f32_slowpath) ;  /* 0x0000001c00987944 */ /* 0x001fea0003c00000 */
[----:B------:R-:W-:-:S07]  /*56c0*/  MOV R5, R6 ;  /* 0x0000000600057202 */ /* 0x000fce0000000f00 */
.L_x_100:
[----:B------:R-:W-:Y:S05]  /*56d0*/  BSYNC.RECONVERGENT B2 ;  /* 0x0000000000027941 */ /* 0x000fea0003800200 */
.L_x_99:
        /* <DEDUP_REMOVED lines=14> */
.L_x_102:
[----:B------:R-:W-:Y:S05]  /*57c0*/  BSYNC.RECONVERGENT B2 ;  /* 0x0000000000027941 */ /* 0x000fea0003800200 */
.L_x_101:
        /* <DEDUP_REMOVED lines=15> */
.L_x_104:
[----:B------:R-:W-:Y:S05]  /*58c0*/  BSYNC.RECONVERGENT B2 ;  /* 0x0000000000027941 */ /* 0x000fea0003800200 */
.L_x_103:
[----:B------:R-:W2:Y:S01]  /*58d0*/  LDL.128 R8, [R2+-0x10] ;  /* 0xfffff00002087983 */ /* 0x000ea20000100c00 */
[----:B------:R-:W1:Y:S01]  /*58e0*/  MUFU.RCP R5, R16 ;  /* 0x0000001000057308 */ /* 0x000e620000001000 */
[----:B------:R-:W-:Y:S02]  /*58f0*/  BSSY.RECONVERGENT B2, `(.L_x_105) ;  /* 0x000000e000027945 */ /* 0x000fe40003800200 */
[----:B------:R3:W-:Y:S01]  /*5900*/  STG.E desc[UR12][R12.64+-0x14], R7 ;  /* 0xffffec070c007986 */ /* 0x0007e2000c10190c */
[----:B-1----:R-:W-:-:S04]  /*5910*/  FFMA R6, R5, -R16, 1 ;  /* 0x3f80000005067423 */ /* 0x002fc80000000810 */
[----:B------:R-:W-:Y:S01]  /*5920*/  FFMA R5, R5, R6, R5 ;  /* 0x0000000605057223 */ /* 0x000fe20000000005 */
[----:B--2---:R-:W1:Y:S03]  /*5930*/  FCHK P0, R8, R16 ;  /* 0x0000001008007302 */ /* 0x004e660000000000 */
[----:B------:R-:W-:-:S04]  /*5940*/  FFMA R17, R5, R8, RZ ;  /* 0x0000000805117223 */ /* 0x000fc800000000ff */
[----:B------:R-:W-:-:S04]  /*5950*/  FFMA R6, R17, -R16, R8 ;  /* 0x8000001011067223 */ /* 0x000fc80000000008 */
[----:B------:R-:W-:Y:S01]  /*5960*/  FFMA R5, R5, R6, R17 ;  /* 0x0000000605057223 */ /* 0x000fe20000000011 */
[----:B-1-3--:R-:W-:Y:S06]  /*5970*/  @!P0 BRA `(.L_x_106) ;  /* 0x0000000000148947 */ /* 0x00afec0003800000 */
[----:B------:R-:W-:Y:S01]  /*5980*/  MOV R28, R8 ;  /* 0x00000008001c7202 */ /* 0x000fe20000000f00 */
[----:B------:R-:W-:Y:S01]  /*5990*/  IMAD.MOV.U32 R25, RZ, RZ, R16 ;  /* 0x000000ffff197224 */ /* 0x000fe200078e0010 */
[----:B------:R-:W-:-:S07]  /*59a0*/  MOV R24, 0x59c0 ;  /* 0x000059c000187802 */ /* 0x000fce0000000f00 */
[----:B0-----:R-:W-:Y:S05]  /*59b0*/  CALL.REL.NOINC `($__internal_1_$__cuda_sm3x_div_rn_noftz_f32_slowpath) ;  /* 0x0000001800d87944 */ /* 0x001fea0003c00000 */
[----:B------:R-:W-:-:S07]  /*59c0*/  MOV R5, R6 ;  /* 0x0000000600057202 */ /* 0x000fce0000000f00 */
.L_x_106:
[----:B------:R-:W-:Y:S05]  /*59d0*/  BSYNC.RECONVERGENT B2 ;  /* 0x0000000000027941 */ /* 0x000fea0003800200 */
.L_x_105:
        /* <DEDUP_REMOVED lines=14> */
.L_x_108:
[----:B------:R-:W-:Y:S05]  /*5ac0*/  BSYNC.RECONVERGENT B2 ;  /* 0x0000000000027941 */ /* 0x000fea0003800200 */
.L_x_107:
        /* <DEDUP_REMOVED lines=15> */
.L_x_110:
[----:B------:R-:W-:Y:S05]  /*5bc0*/  BSYNC.RECONVERGENT B2 ;  /* 0x0000000000027941 */ /* 0x000fea0003800200 */
.L_x_109:
        /* <DEDUP_REMOVED lines=14> */
.L_x_112:
[----:B------:R-:W-:Y:S05]  /*5cb0*/  BSYNC.RECONVERGENT B2 ;  /* 0x0000000000027941 */ /* 0x000fea0003800200 */
.L_x_111:
[----:B------:R-:W2:Y:S01]  /*5cc0*/  LDL.128 R8, [R2] ;  /* 0x0000000002087983 */ /* 0x000ea20000100c00 */
        /* <DEDUP_REMOVED lines=15> */
.L_x_114:
[----:B------:R-:W-:Y:S05]  /*5dc0*/  BSYNC.RECONVERGENT B2 ;  /* 0x0000000000027941 */ /* 0x000fea0003800200 */
.L_x_113:
        /* <DEDUP_REMOVED lines=14> */
.L_x_116:
[----:B------:R-:W-:Y:S05]  /*5eb0*/  BSYNC.RECONVERGENT B2 ;  /* 0x0000000000027941 */ /* 0x000fea0003800200 */
.L_x_115:
        /* <DEDUP_REMOVED lines=15> */
.L_x_118:
[----:B------:R-:W-:Y:S05]  /*5fb0*/  BSYNC.RECONVERGENT B2 ;  /* 0x0000000000027941 */ /* 0x000fea0003800200 */
.L_x_117:
        /* <DEDUP_REMOVED lines=14> */
.L_x_120:
[----:B------:R-:W-:Y:S05]  /*60a0*/  BSYNC.RECONVERGENT B2 ;  /* 0x0000000000027941 */ /* 0x000fea0003800200 */
.L_x_119:
[----:B------:R-:W2:Y:S01]  /*60b0*/  LDL.128 R8, [R2+0x10] ;  /* 0x0000100002087983 */ /* 0x000ea20000100c00 */
        /* <DEDUP_REMOVED lines=15> */
.L_x_122:
[----:B------:R-:W-:Y:S05]  /*61b0*/  BSYNC.RECONVERGENT B2 ;  /* 0x0000000000027941 */ /* 0x000fea0003800200 */
.L_x_121:
        /* <DEDUP_REMOVED lines=14> */
.L_x_124:
[----:B------:R-:W-:Y:S05]  /*62a0*/  BSYNC.RECONVERGENT B2 ;  /* 0x0000000000027941 */ /* 0x000fea0003800200 */
.L_x_123:
        /* <DEDUP_REMOVED lines=15> */
.L_x_126:
[----:B------:R-:W-:Y:S05]  /*63a0*/  BSYNC.RECONVERGENT B2 ;  /* 0x0000000000027941 */ /* 0x000fea0003800200 */
.L_x_125:
        /* <DEDUP_REMOVED lines=14> */
.L_x_128:
[----:B------:R-:W-:Y:S05]  /*6490*/  BSYNC.RECONVERGENT B2 ;  /* 0x0000000000027941 */ /* 0x000fea0003800200 */
.L_x_127:
[----:B------:R1:W-:Y:S01]  /*64a0*/  STG.E desc[UR12][R12.64+0x1c], R6 ;  /* 0x00001c060c007986 */ /* 0x0003e2000c10190c */
[----:B------:R-:W-:Y:S02]  /*64b0*/  IADD3 R17, P0, PT, R12, 0x40, RZ ;  /* 0x000000400c117810 */ /* 0x000fe40007f1e0ff */
[----:B------:R-:W-:-:S03]  /*64c0*/  IADD3 R2, PT, PT, R2, 0x40, RZ ;  /* 0x0000004002027810 */ /* 0x000fc60007ffe0ff */
[----:B------:R-:W-:Y:S01]  /*64d0*/  IMAD.X R18, RZ, RZ, R13, P0 ;  /* 0x000000ffff127224 */ /* 0x000fe200000e060d */
[----:B------:R-:W-:Y:S07]  /*64e0*/  @P4 BRA `(.L_x_129) ;  /* 0xffffffec00f04947 */ /* 0x000fee000383ffff */
.L_x_96:
[----:B------:R-:W-:-:S13]  /*64f0*/  ISETP.NE.AND P0, PT, R0, RZ, PT ;  /* 0x000000ff0000720c */ /* 0x000fda0003f05270 */
[----:B------:R-:W-:Y:S05]  /*6500*/  @!P0 EXIT ;  /* 0x000000000000894d */ /* 0x000fea0003800000 */
[----:B------:R-:W5:Y:S01]  /*6510*/  LDC R2, c[0x0][0x3b4] ;  /* 0x0000ed00ff027b82 */ /* 0x000f620000000800 */
[----:B------:R-:W-:Y:S02]  /*6520*/  ISETP.GE.U32.AND P0, PT, R0, 0x8, PT ;  /* 0x000000080000780c */ /* 0x000fe40003f06070 */
[----:B-----5:R-:W-:-:S11]  /*6530*/  LOP3.LUT R0, R2, 0x7, RZ, 0xc0, !PT ;  /* 0x0000000702007812 */ /* 0x020fd600078ec0ff */
[----:B------:R-:W-:Y:S05]  /*6540*/  @!P0 BRA `(.L_x_130) ;  /* 0x0000000400fc8947 */ /* 0x000fea0003800000 */
[----:B------:R-:W-:-:S05]  /*6550*/  LEA R2, R4, UR23, 0x2 ;  /* 0x0000001704027c11 */ /* 0x000fca000f8e10ff */
[----:B------:R-:W5:Y:S01]  /*6560*/  LDL R28, [R2] ;  /* 0x00000000021c7983 */ /* 0x000f620000100800 */
[----:B------:R-:W1:Y:S01]  /*6570*/  MUFU.RCP R3, R16 ;  /* 0x0000001000037308 */ /* 0x000e620000001000 */
[----:B------:R-:W-:Y:S01]  /*6580*/  BSSY.RECONVERGENT B2, `(.L_x_131) ;  /* 0x000000b000027945 */ /* 0x000fe20003800200 */
[----:B-123--:R-:W-:-:S04]  /*6590*/  FFMA R6, R3, -R16, 1 ;  /* 0x3f80000003067423 */ /* 0x00efc80000000810 */
[----:B------:R-:W-:Y:S02]  /*65a0*/  FFMA R3, R3, R6, R3 ;  /* 0x0000000603037223 */ /* 0x000fe40000000003 */
[----:B-----5:R-:W1:Y:S02]  /*65b0*/  FCHK P0, R28, R16 ;  /* 0x000000101c007302 */ /* 0x020e640000000000 */
[----:B------:R-:W-:-:S04]  /*65c0*/  FFMA R5, R3, R28, RZ ;  /* 0x0000001c03057223 */ /* 0x000fc800000000ff */
[----:B------:R-:W-:-:S04]  /*65d0*/  FFMA R6, R5, -R16, R28 ;  /* 0x8000001005067223 */ /* 0x000fc8000000001c */
[----:B------:R-:W-:Y:S01]  /*65e0*/  FFMA R6, R3, R6, R5 ;  /* 0x0000000603067223 */ /* 0x000fe20000000005 */
[----:B-1----:R-:W-:Y:S06]  /*65f0*/  @!P0 BRA `(.L_x_132) ;  /* 0x00000000000c8947 */ /* 0x002fec0003800000 */
[----:B------:R-:W-:Y:S02]  /*6600*/  MOV R25, R16 ;  /* 0x0000001000197202 */ /* 0x000fe40000000f00 */
[----:B------:R-:W-:-:S07]  /*6610*/  MOV R24, 0x6630 ;  /* 0x0000663000187802 */ /* 0x000fce0000000f00 */
[----:B0---4-:R-:W-:Y:S05]  /*6620*/  CALL.REL.NOINC `($__internal_1_$__cuda_sm3x_div_rn_noftz_f32_slowpath) ;  /* 0x0000000c00bc7944 */ /* 0x011fea0003c00000 */
.L_x_132:
[----:B------:R-:W-:Y:S05]  /*6630*/  BSYNC.RECONVERGENT B2 ;  /* 0x0000000000027941 */ /* 0x000fea0003800200 */
.L_x_131:
[----:B------:R-:W2:Y:S01]  /*6640*/  LDL R28, [R2+0x4] ;  /* 0x00000400021c7983 */ /* 0x000ea20000100800 */
[----:B------:R-:W1:Y:S01]  /*6650*/  MUFU.RCP R3, R16 ;  /* 0x0000001000037308 */ /* 0x000e620000001000 */
[----:B----4-:R-:W-:Y:S01]  /*6660*/  IMAD.WIDE.U32 R10, R4, 0x4, R14 ;  /* 0x00000004040a7825 */ /* 0x010fe200078e000e */
[----:B------:R-:W-:Y:S04]  /*6670*/  BSSY.RECONVERGENT B2, `(.L_x_133) ;  /* 0x000000d000027945 */ /* 0x000fe80003800200 */
        /* <DEDUP_REMOVED lines=8> */
[----:B------:R-:W-:Y:S02]  /*6700*/  MOV R25, R16 ;  /* 0x0000001000197202 */ /* 0x000fe40000000f00 */
[----:B------:R-:W-:-:S07]  /*6710*/  MOV R24, 0x6730 ;  /* 0x0000673000187802 */ /* 0x000fce0000000f00 */
[----:B0-----:R-:W-:Y:S05]  /*6720*/  CALL.REL.NOINC `($__internal_1_$__cuda_sm3x_div_rn_noftz_f32_slowpath) ;  /* 0x0000000c007c7944 */ /* 0x001fea0003c00000 */
[----:B------:R-:W-:-:S07]  /*6730*/  MOV R5, R6 ;  /* 0x0000000600057202 */ /* 0x000fce0000000f00 */
.L_x_134:
[----:B------:R-:W-:Y:S05]  /*6740*/  BSYNC.RECONVERGENT B2 ;  /* 0x0000000000027941 */ /* 0x000fea0003800200 */
.L_x_133:
[----:B------:R-:W2:Y:S01]  /*6750*/  LDL R28, [R2+0x8] ;  /* 0x00000800021c7983 */ /* 0x000ea20000100800 */
        /* <DEDUP_REMOVED lines=13> */
.L_x_136:
[----:B------:R-:W-:Y:S05]  /*6830*/  BSYNC.RECONVERGENT B2 ;  /* 0x0000000000027941 */ /* 0x000fea0003800200 */
.L_x_135:
        /* <DEDUP_REMOVED lines=15> */
.L_x_138:
[----:B------:R-:W-:Y:S05]  /*6930*/  BSYNC.RECONVERGENT B2 ;  /* 0x0000000000027941 */ /* 0x000fea0003800200 */
.L_x_137:
        /* <DEDUP_REMOVED lines=14> */
.L_x_140:
[----:B------:R-:W-:Y:S05]  /*6a20*/  BSYNC.RECONVERGENT B2 ;  /* 0x0000000000027941 */ /* 0x000fea0003800200 */
.L_x_139:
        /* <DEDUP_REMOVED lines=15> */
.L_x_142:
[----:B------:R-:W-:Y:S05]  /*6b20*/  BSYNC.RECONVERGENT B2 ;  /* 0x0000000000027941 */ /* 0x000fea0003800200 */
.L_x_141:
        /* <DEDUP_REMOVED lines=11> */
[----:B------:R-:W-:Y:S01]  /*6be0*/  IMAD.MOV.U32 R25, RZ, RZ, R16 ;  /* 0x000000ffff197224 */ /* 0x000fe200078e0010 */
[----:B------:R-:W-:-:S07]  /*6bf0*/  MOV R24, 0x6c10 ;  /* 0x00006c1000187802 */ /* 0x000fce0000000f00 */
[----:B0-----:R-:W-:Y:S05]  /*6c00*/  CALL.REL.NOINC `($__internal_1_$__cuda_sm3x_div_rn_noftz_f32_slowpath) ;  /* 0x0000000800447944 */ /* 0x001fea0003c00000 */
.L_x_144:
[----:B------:R-:W-:Y:S05]  /*6c10*/  BSYNC.RECONVERGENT B2 ;  /* 0x0000000000027941 */ /* 0x000fea0003800200 */
.L_x_143:
        /* <DEDUP_REMOVED lines=15> */
.L_x_146:
[----:B------:R-:W-:Y:S05]  /*6d10*/  BSYNC.RECONVERGENT B2 ;  /* 0x0000000000027941 */ /* 0x000fea0003800200 */
.L_x_145:
[----:B------:R1:W-:Y:S01]  /*6d20*/  STG.E desc[UR12][R10.64+0x1c], R3 ;  /* 0x00001c030a007986 */ /* 0x0003e2000c10190c */
[----:B------:R-:W-:-:S07]  /*6d30*/  IADD3 R4, PT, PT, R4, 0x8, RZ ;  /* 0x0000000804047810 */ /* 0x000fce0007ffe0ff */
.L_x_130:
        /* <DEDUP_REMOVED lines=8> */
[----:B-1----:R-:W2:Y:S01]  /*6dc0*/  MUFU.RCP R3, R16 ;  /* 0x0000001000037308 */ /* 0x002ea20000001000 */
[----:B------:R-:W-:Y:S01]  /*6dd0*/  BSSY.RECONVERGENT B2, `(.L_x_148) ;  /* 0x000000b000027945 */ /* 0x000fe20003800200 */
[----:B--23--:R-:W-:-:S04]  /*6de0*/  FFMA R6, R3, -R16, 1 ;  /* 0x3f80000003067423 */ /* 0x00cfc80000000810 */
        /* <DEDUP_REMOVED lines=9> */
.L_x_149:
[----:B------:R-:W-:Y:S05]  /*6e80*/  BSYNC.RECONVERGENT B2 ;  /* 0x0000000000027941 */ /* 0x000fea0003800200 */
.L_x_148:
[----:B------:R-:W2:Y:S01]  /*6e90*/  LDL R28, [R0+0x4] ;  /* 0x00000400001c7983 */ /* 0x000ea20000100800 */
[----:B------:R-:W4:Y:S01]  /*6ea0*/  MUFU.RCP R3, R16 ;  /* 0x0000001000037308 */ /* 0x000f220000001000 */
[----:B------:R-:W-:Y:S01]  /*6eb0*/  IMAD.WIDE.U32 R14, R4, 0x4, R14 ;  /* 0x00000004040e7825 */ /* 0x000fe200078e000e */
[----:B------:R-:W-:Y:S04]  /*6ec0*/  BSSY.RECONVERGENT B2, `(.L_x_150) ;  /* 0x000000d000027945 */ /* 0x000fe80003800200 */
[----:B------:R1:W-:Y:S01]  /*6ed0*/  STG.E desc[UR12][R14.64], R6 ;  /* 0x000000060e007986 */ /* 0x0003e2000c10190c */
[----:B----4-:R-:W-:-:S04]  /*6ee0*/  FFMA R8, R3, -R16, 1 ;  /* 0x3f80000003087423 */ /* 0x010fc80000000810 */
[----:B------:R-:W-:Y:S01]  /*6ef0*/  FFMA R3, R3, R8, R3 ;  /* 0x0000000803037223 */ /* 0x000fe20000000003 */
[----:B--2---:R-:W2:Y:S03]  /*6f00*/  FCHK P0, R28, R16 ;  /* 0x000000101c007302 */ /* 0x004ea60000000000 */
[----:B------:R-:W-:-:S04]  /*6f10*/  FFMA R5, R3, R28, RZ ;  /* 0x0000001c03057223 */ /* 0x000fc800000000ff */
[----:B------:R-:W-:-:S04]  /*6f20*/  FFMA R8, R5, -R16, R28 ;  /* 0x8000001005087223 */ /* 0x000fc8000000001c */
[----:B------:R-:W-:Y:S01]  /*6f30*/  FFMA R5, R3, R8, R5 ;  /* 0x0000000803057223 */ /* 0x000fe20000000005 */
[----:B-12---:R-:W-:Y:S06]  /*6f40*/  @!P0 BRA `(.L_x_151) ;  /* 0x0000000000108947 */ /* 0x006fec0003800000 */
[----:B------:R-:W-:Y:S02]  /*6f50*/  MOV R25, R16 ;  /* 0x0000001000197202 */ /* 0x000fe40000000f00 */
[----:B------:R-:W-:-:S07]  /*6f60*/  MOV R24, 0x6f80 ;  /* 0x00006f8000187802 */ /* 0x000fce0000000f00 */
[----:B0-----:R-:W-:Y:S05]  /*6f70*/  CALL.REL.NOINC `($__internal_1_$__cuda_sm3x_div_rn_noftz_f32_slowpath) ;  /* 0x0000000400687944 */ /* 0x001fea0003c00000 */
[----:B------:R-:W-:-:S07]  /*6f80*/  MOV R5, R6 ;  /* 0x0000000600057202 */ /* 0x000fce0000000f00 */
.L_x_151:
[----:B------:R-:W-:Y:S05]  /*6f90*/  BSYNC.RECONVERGENT B2 ;  /* 0x0000000000027941 */ /* 0x000fea0003800200 */
.L_x_150:
        /* <DEDUP_REMOVED lines=14> */
.L_x_153:
[----:B------:R-:W-:Y:S05]  /*7080*/  BSYNC.RECONVERGENT B2 ;  /* 0x0000000000027941 */ /* 0x000fea0003800200 */
.L_x_152:
        /* <DEDUP_REMOVED lines=15> */
.L_x_155:
[----:B------:R-:W-:Y:S05]  /*7180*/  BSYNC.RECONVERGENT B2 ;  /* 0x0000000000027941 */ /* 0x000fea0003800200 */
.L_x_154:
[----:B------:R1:W-:Y:S01]  /*7190*/  STG.E desc[UR12][R14.64+0xc], R3 ;  /* 0x00000c030e007986 */ /* 0x0003e2000c10190c */
[----:B------:R-:W-:-:S07]  /*71a0*/  VIADD R4, R4, 0x4 ;  /* 0x0000000404047836 */ /* 0x000fce0000000000 */
.L_x_147:
[----:B------:R-:W-:-:S13]  /*71b0*/  ISETP.NE.AND P0, PT, R2, RZ, PT ;  /* 0x000000ff0200720c */ /* 0x000fda0003f05270 */
[----:B------:R-:W-:Y:S05]  /*71c0*/  @!P0 EXIT ;  /* 0x000000000000894d */ /* 0x000fea0003800000 */
[----:B------:R-:W5:Y:S01]  /*71d0*/  LDCU.64 UR6, c[0x0][0x3a0] ;  /* 0x00007400ff0677ac */ /* 0x000f620008000a00 */
[----:B-1----:R-:W-:Y:S02]  /*71e0*/  HFMA2 R3, -RZ, RZ, 0, 2.384185791015625e-07 ;  /* 0x00000004ff037431 */ /* 0x002fe400000001ff */
[----:B------:R-:W-:Y:S01]  /*71f0*/  IMAD.WIDE.U32 R20, R4, 0x4, R20 ;  /* 0x0000000404147825 */ /* 0x000fe200078e0014 */
[----:B------:R-:W-:-:S03]  /*7200*/  IADD3 R2, PT, PT, -R2, RZ, RZ ;  /* 0x000000ff02027210 */ /* 0x000fc60007ffe1ff */
[----:B------:R-:W-:Y:S01]  /*7210*/  IMAD R4, R4, R3, UR23 ;  /* 0x0000001704047e24 */ /* 0x000fe2000f8e0203 */
[----:B-----5:R-:W-:-:S04]  /*7220*/  IADD3 R0, P0, PT, R20, UR6, RZ ;  /* 0x0000000614007c10 */ /* 0x020fc8000ff1e0ff */
[----:B------:R-:W-:-:S09]  /*7230*/  IADD3.X R3, PT, PT, R21, UR7, RZ, P0, !PT ;  /* 0x0000000715037c10 */ /* 0x000fd200087fe4ff */
.L_x_158:
        /* <DEDUP_REMOVED lines=13> */
[----:B------:R-:W-:-:S07]  /*7310*/  MOV R5, R6 ;  /* 0x0000000600057202 */ /* 0x000fce0000000f00 */
.L_x_157:
[----:B------:R-:W-:Y:S05]  /*7320*/  BSYNC.RECONVERGENT B2 ;  /* 0x0000000000027941 */ /* 0x000fea0003800200 */
.L_x_156:
[----:B------:R-:W-:Y:S02]  /*7330*/  IADD3 R2, PT, PT, R2, 0x1, RZ ;  /* 0x0000000102027810 */ /* 0x000fe40007ffe0ff */
[----:B------:R-:W-:Y:S02]  /*7340*/  MOV R6, R0 ;  /* 0x0000000000067202 */ /* 0x000fe40000000f00 */
[----:B------:R-:W-:Y:S02]  /*7350*/  ISETP.NE.AND P0, PT, R2, RZ, PT ;  /* 0x000000ff0200720c */ /* 0x000fe40003f05270 */
[----:B------:R-:W-:Y:S02]  /*7360*/  MOV R7, R3 ;  /* 0x0000000300077202 */ /* 0x000fe40000000f00 */
[----:B------:R-:W-:-:S03]  /*7370*/  IADD3 R0, P1, PT, R0, 0x4, RZ ;  /* 0x0000000400007810 */ /* 0x000fc60007f3e0ff */
[----:B------:R1:W-:Y:S01]  /*7380*/  STG.E desc[UR12][R6.64], R5 ;  /* 0x0000000506007986 */ /* 0x0003e2000c10190c */
[----:B------:R-:W-:-:S05]  /*7390*/  IADD3.X R3, PT, PT, RZ, R3, RZ, P1, !PT ;  /* 0x00000003ff037210 */ /* 0x000fca0000ffe4ff */
[----:B------:R-:W-:Y:S05]  /*73a0*/  @!P0 EXIT ;  /* 0x000000000000894d */ /* 0x000fea0003800000 */
[----:B------:R-:W-:Y:S01]  /*73b0*/  IADD3 R4, PT, PT, R4, 0x4, RZ ;  /* 0x0000000404047810 */ /* 0x000fe20007ffe0ff */
[----:B------:R-:W-:Y:S06]  /*73c0*/  BRA `(.L_x_158) ;  /* 0xfffffffc009c7947 */ /* 0x000fec000383ffff */
        .weak           $__internal_0_$__cuda_sm20_sqrt_rn_f32_slowpath
        .type           $__internal_0_$__cuda_sm20_sqrt_rn_f32_slowpath,@function
        .size           $__internal_0_$__cuda_sm20_sqrt_rn_f32_slowpath,($__internal_1_$__cuda_sm3x_div_rn_noftz_f32_slowpath - $__internal_0_$__cuda_sm20_sqrt_rn_f32_slowpath)
$__internal_0_$__cuda_sm20_sqrt_rn_f32_slowpath:
[----:B------:R-:W-:-:S13]  /*73d0*/  LOP3.LUT P0, RZ, R5, 0x7fffffff, RZ, 0xc0, !PT ;  /* 0x7fffffff05ff7812 */ /* 0x000fda000780c0ff */
[----:B------:R-:W-:Y:S01]  /*73e0*/  @!P0 IMAD.MOV.U32 R14, RZ, RZ, R5 ;  /* 0x000000ffff0e8224 */ /* 0x000fe200078e0005 */
[----:B------:R-:W-:Y:S06]  /*73f0*/  @!P0 BRA `(.L_x_159) ;  /* 0x0000000000408947 */ /* 0x000fec0003800000 */
[----:B------:R-:W-:-:S13]  /*7400*/  FSETP.GEU.FTZ.AND P0, PT, R5, RZ, PT ;  /* 0x000000ff0500720b */ /* 0x000fda0003f1e000 */
[----:B------:R-:W-:Y:S01]  /*7410*/  @!P0 MOV R14, 0x7fffffff ;  /* 0x7fffffff000e8802 */ /* 0x000fe20000000f00 */
[----:B------:R-:W-:Y:S06]  /*7420*/  @!P0 BRA `(.L_x_159) ;  /* 0x0000000000348947 */ /* 0x000fec0003800000 */
[----:B------:R-:W-:-:S13]  /*7430*/  FSETP.GTU.FTZ.AND P0, PT, |R5|, +INF , PT ;  /* 0x7f8000000500780b */ /* 0x000fda0003f1c200 */
[----:B------:R-:W-:Y:S01]  /*7440*/  @P0 FADD.FTZ R14, R5, 1 ;  /* 0x3f800000050e0421 */ /* 0x000fe20000010000 */
[----:B------:R-:W-:Y:S06]  /*7450*/  @P0 BRA `(.L_x_159) ;  /* 0x0000000000280947 */ /* 0x000fec0003800000 */
[----:B------:R-:W-:-:S13]  /*7460*/  FSETP.NEU.FTZ.AND P0, PT, |R5|, +INF , PT ;  /* 0x7f8000000500780b */ /* 0x000fda0003f1d200 */
[----:B------:R-:W-:-:S04]  /*7470*/  @P0 FFMA R7, R5, 1.84467440737095516160e+19, RZ ;  /* 0x5f80000005070823 */ /* 0x000fc800000000ff */
[----:B------:R-:W0:Y:S02]  /*7480*/  @P0 MUFU.RSQ R24, R7 ;  /* 0x0000000700180308 */ /* 0x000e240000001400 */
[----:B0-----:R-:W-:Y:S01]  /*7490*/  @P0 FMUL.FTZ R8, R7, R24 ;  /* 0x0000001807080220 */ /* 0x001fe20000410000 */
[----:B------:R-:W-:-:S03]  /*74a0*/  @P0 FMUL.FTZ R15, R24, 0.5 ;  /* 0x3f000000180f0820 */ /* 0x000fc60000410000 */
[----:B------:R-:W-:-:S04]  /*74b0*/  @P0 FADD.FTZ R14, -R8, -RZ ;  /* 0x800000ff080e0221 */ /* 0x000fc80000010100 */
[----:B------:R-:W-:Y:S01]  /*74c0*/  @P0 FFMA R19, R8, R14, R7 ;  /* 0x0000000e08130223 */ /* 0x000fe20000000007 */
[----:B------:R-:W-:-:S03]  /*74d0*/  @!P0 MOV R14, R5 ;  /* 0x00000005000e8202 */ /* 0x000fc60000000f00 */
[----:B------:R-:W-:-:S04]  /*74e0*/  @P0 FFMA R15, R19, R15, R8 ;  /* 0x0000000f130f0223 */ /* 0x000fc80000000008 */
[----:B------:R-:W-:-:S07]  /*74f0*/  @P0 FMUL.FTZ R14, R15, 2.3283064365386962891e-10 ;  /* 0x2f8000000f0e0820 */ /* 0x000fce0000410000 */
.L_x_159:
[----:B------:R-:W-:-:S04]  /*7500*/  HFMA2 R7, -RZ, RZ, 0, 0 ;  /* 0x00000000ff077431 */ /* 0x000fc800000001ff */
[----:B------:R-:W-:Y:S05]  /*7510*/  RET.REL.NODEC R6 `(_Z34hstu_hierarchical_attention_kernelPKfS0_S0_S0_Pfiiiiii) ;  /* 0xffffff8806b87950 */ /* 0x000fea0003c3ffff */
        .weak           $__internal_1_$__cuda_sm3x_div_rn_noftz_f32_slowpath
        .type           $__internal_1_$__cuda_sm3x_div_rn_noftz_f32_slowpath,@function
        .size           $__internal_1_$__cuda_sm3x_div_rn_noftz_f32_slowpath,(.L_x_173 - $__internal_1_$__cuda_sm3x_div_rn_noftz_f32_slowpath)
$__internal_1_$__cuda_sm3x_div_rn_noftz_f32_slowpath:
[----:B------:R-:W-:Y:S01]  /*7520*/  SHF.R.U32.HI R6, RZ, 0x17, R25 ;  /* 0x00000017ff067819 */ /* 0x000fe20000011619 */
[----:B------:R-:W-:Y:S01]  /*7530*/  BSSY.RECONVERGENT B0, `(.L_x_160) ;  /* 0x0000063000007945 */ /* 0x000fe20003800200 */
[----:B------:R-:W-:Y:S02]  /*7540*/  SHF.R.U32.HI R8, RZ, 0x17, R28 ;  /* 0x00000017ff087819 */ /* 0x000fe4000001161c */
[----:B------:R-:W-:Y:S02]  /*7550*/  LOP3.LUT R6, R6, 0xff, RZ, 0xc0, !PT ;  /* 0x000000ff06067812 */ /* 0x000fe400078ec0ff */
[----:B------:R-:W-:Y:S02]  /*7560*/  LOP3.LUT R8, R8, 0xff, RZ, 0xc0, !PT ;  /* 0x000000ff08087812 */ /* 0x000fe400078ec0ff */
[----:B------:R-:W-:Y:S02]  /*7570*/  IADD3 R7, PT, PT, R6, -0x1, RZ ;  /* 0xffffffff06077810 */ /* 0x000fe40007ffe0ff */
[----:B------:R-:W-:-:S02]  /*7580*/  IADD3 R19, PT, PT, R8, -0x1, RZ ;  /* 0xffffffff08137810 */ /* 0x000fc40007ffe0ff */
[----:B------:R-:W-:-:S04]  /*7590*/  ISETP.GT.U32.AND P0, PT, R7, 0xfd, PT ;  /* 0x000000fd0700780c */ /* 0x000fc80003f04070 */
[----:B------:R-:W-:-:S13]  /*75a0*/  ISETP.GT.U32.OR P0, PT, R19, 0xfd, P0 ;  /* 0x000000fd1300780c */ /* 0x000fda0000704470 */
[----:B------:R-:W-:Y:S01]  /*75b0*/  @!P0 MOV R29, RZ ;  /* 0x000000ff001d8202 */ /* 0x000fe20000000f00 */
[----:B------:R-:W-:Y:S06]  /*75c0*/  @!P0 BRA `(.L_x_161) ;  /* 0x00000000005c8947 */ /* 0x000fec0003800000 */
[----:B------:R-:W-:Y:S02]  /*75d0*/  FSETP.GTU.FTZ.AND P0, PT, |R28|, +INF , PT ;  /* 0x7f8000001c00780b */ /* 0x000fe40003f1c200 */
[----:B------:R-:W-:-:S04]  /*75e0*/  FSETP.GTU.FTZ.AND P1, PT, |R25|, +INF , PT ;  /* 0x7f8000001900780b */ /* 0x000fc80003f3c200 */
[----:B------:R-:W-:-:S13]  /*75f0*/  PLOP3.LUT P0, PT, P0, P1, PT, 0xf8, 0x8f ;  /* 0x00000000008f781c */ /* 0x000fda0000703f70 */
[----:B------:R-:W-:Y:S05]  /*7600*/  @P0 BRA `(.L_x_162) ;  /* 0x0000000400500947 */ /* 0x000fea0003800000 */
[----:B------:R-:W-:-:S13]  /*7610*/  LOP3.LUT P0, RZ, R25, 0x7fffffff, R28, 0xc8, !PT ;  /* 0x7fffffff19ff7812 */ /* 0x000fda000780c81c */
[----:B------:R-:W-:Y:S05]  /*7620*/  @!P0 BRA `(.L_x_163) ;  /* 0x0000000400408947 */ /* 0x000fea0003800000 */
[C---:B------:R-:W-:Y:S02]  /*7630*/  FSETP.NEU.FTZ.AND P2, PT, |R28|.reuse, +INF , PT ;  /* 0x7f8000001c00780b */ /* 0x040fe40003f5d200 */
[----:B------:R-:W-:Y:S02]  /*7640*/  FSETP.NEU.FTZ.AND P0, PT, |R25|, +INF , PT ;  /* 0x7f8000001900780b */ /* 0x000fe40003f1d200 */
[----:B------:R-:W-:-:S11]  /*7650*/  FSETP.NEU.FTZ.AND P1, PT, |R28|, +INF , PT ;  /* 0x7f8000001c00780b */ /* 0x000fd60003f3d200 */
[----:B------:R-:W-:Y:S05]  /*7660*/  @!P0 BRA !P2, `(.L_x_163) ;  /* 0x0000000400308947 */ /* 0x000fea0005000000 */
[----:B------:R-:W-:-:S04]  /*7670*/  LOP3.LUT P2, RZ, R28, 0x7fffffff, RZ, 0xc0, !PT ;  /* 0x7fffffff1cff7812 */ /* 0x000fc8000784c0ff */
[----:B------:R-:W-:-:S13]  /*7680*/  PLOP3.LUT P2, PT, P0, P2, PT, 0x2f, 0xf2 ;  /* 0x0000000000f2781c */ /* 0x000fda0000744577 */
[----:B------:R-:W-:Y:S05]  /*7690*/  @P2 BRA `(.L_x_164) ;  /* 0x00000004001c2947 */ /* 0x000fea0003800000 */
[----:B------:R-:W-:-:S04]  /*76a0*/  LOP3.LUT P0, RZ, R25, 0x7fffffff, RZ, 0xc0, !PT ;  /* 0x7fffffff19ff7812 */ /* 0x000fc8000780c0ff */
[----:B------:R-:W-:-:S13]  /*76b0*/  PLOP3.LUT P0, PT, P1, P0, PT, 0x2f, 0xf2 ;  /* 0x0000000000f2781c */ /* 0x000fda0000f00577 */
[----:B------:R-:W-:Y:S05]  /*76c0*/  @P0 BRA `(.L_x_165) ;  /* 0x0000000400040947 */ /* 0x000fea0003800000 */
[----:B------:R-:W-:Y:S02]  /*76d0*/  ISETP.GE.AND P0, PT, R19, RZ, PT ;  /* 0x000000ff1300720c */ /* 0x000fe40003f06270 */
[----:B------:R-:W-:-:S11]  /*76e0*/  ISETP.GE.AND P1, PT, R7, RZ, PT ;  /* 0x000000ff0700720c */ /* 0x000fd60003f26270 */
[----:B------:R-:W-:Y:S01]  /*76f0*/  @P0 MOV R29, RZ ;  /* 0x000000ff001d0202 */ /* 0x000fe20000000f00 */
[----:B------:R-:W-:Y:S01]  /*7700*/  @!P0 FFMA R28, R28, 1.84467440737095516160e+19, RZ ;  /* 0x5f8000001c1c8823 */ /* 0x000fe200000000ff */
[----:B------:R-:W-:Y:S01]  /*7710*/  @!P0 MOV R29, 0xffffffc0 ;  /* 0xffffffc0001d8802 */ /* 0x000fe20000000f00 */
[----:B------:R-:W-:-:S03]  /*7720*/  @!P1 FFMA R25, R25, 1.84467440737095516160e+19, RZ ;  /* 0x5f80000019199823 */ /* 0x000fc600000000ff */
[----:B------:R-:W-:-:S07]  /*7730*/  @!P1 IADD3 R29, PT, PT, R29, 0x40, RZ ;  /* 0x000000401d1d9810 */ /* 0x000fce0007ffe0ff */
.L_x_161:
[----:B------:R-:W-:Y:S01]  /*7740*/  LEA R19, R6, 0xc0800000, 0x17 ;  /* 0xc080000006137811 */ /* 0x000fe200078eb8ff */
[----:B------:R-:W-:Y:S01]  /*7750*/  BSSY.RECONVERGENT B1, `(.L_x_166) ;  /* 0x0000036000017945 */ /* 0x000fe20003800200 */
[----:B------:R-:W-:-:S03]  /*7760*/  IADD3 R8, PT, PT, R8, -0x7f, RZ ;  /* 0xffffff8108087810 */ /* 0x000fc60007ffe0ff */
[----:B------:R-:W-:-:S04]  /*7770*/  IMAD.IADD R19, R25, 0x1, -R19 ;  /* 0x0000000119137824 */ /* 0x000fc800078e0a13 */
[----:B------:R0:W1:Y:S02]  /*7780*/  MUFU.RCP R7, R19 ;  /* 0x0000001300077308 */ /* 0x0000640000001000 */
[----:B0-----:R-:W-:-:S04]  /*7790*/  FADD.FTZ R19, -R19, -RZ ;  /* 0x800000ff13137221 */ /* 0x001fc80000010100 */
[----:B-1----:R-:W-:-:S04]  /*77a0*/  FFMA R25, R7, R19, 1 ;  /* 0x3f80000007197423 */ /* 0x002fc80000000013 */
[----:B------:R-:W-:Y:S01]  /*77b0*/  FFMA R7, R7, R25, R7 ;  /* 0x0000001907077223 */ /* 0x000fe20000000007 */
[C---:B------:R-:W-:Y:S01]  /*77c0*/  IMAD R25, R8.reuse, -0x800000, R28 ;  /* 0xff80000008197824 */ /* 0x040fe200078e021c */
[----:B------:R-:W-:-:S03]  /*77d0*/  IADD3 R28, PT, PT, R8, 0x7f, -R6 ;  /* 0x0000007f081c7810 */ /* 0x000fc60007ffe806 */
[----:B------:R-:W-:Y:S01]  /*77e0*/  FFMA R6, R25, R7, RZ ;  /* 0x0000000719067223 */ /* 0x000fe200000000ff */
[----:B------:R-:W-:-:S03]  /*77f0*/  IADD3 R28, PT, PT, R28, R29, RZ ;  /* 0x0000001d1c1c7210 */ /* 0x000fc60007ffe0ff */
[----:B------:R-:W-:-:S04]  /*7800*/  FFMA R8, R19, R6, R25 ;  /* 0x0000000613087223 */ /* 0x000fc80000000019 */
[----:B------:R-:W-:-:S04]  /*7810*/  FFMA R8, R7, R8, R6 ;  /* 0x0000000807087223 */ /* 0x000fc80000000006 */
[----:B------:R-:W-:-:S04]  /*7820*/  FFMA R6, R19, R8, R25 ;  /* 0x0000000813067223 */ /* 0x000fc80000000019 */
[----:B------:R-:W-:-:S05]  /*7830*/  FFMA R19, R7, R6, R8 ;  /* 0x0000000607137223 */ /* 0x000fca0000000008 */
[----:B------:R-:W-:-:S04]  /*7840*/  SHF.R.U32.HI R25, RZ, 0x17, R19 ;  /* 0x00000017ff197819 */ /* 0x000fc80000011613 */
[----:B------:R-:W-:-:S04]  /*7850*/  LOP3.LUT R25, R25, 0xff, RZ, 0xc0, !PT ;  /* 0x000000ff19197812 */ /* 0x000fc800078ec0ff */
[----:B------:R-:W-:-:S04]  /*7860*/  IADD3 R25, PT, PT, R25, R28, RZ ;  /* 0x0000001c19197210 */ /* 0x000fc80007ffe0ff */
[----:B------:R-:W-:-:S04]  /*7870*/  IADD3 R29, PT, PT, R25, -0x1, RZ ;  /* 0xffffffff191d7810 */ /* 0x000fc80007ffe0ff */
[----:B------:R-:W-:-:S13]  /*7880*/  ISETP.GE.U32.AND P0, PT, R29, 0xfe, PT ;  /* 0x000000fe1d00780c */ /* 0x000fda0003f06070 */
[----:B------:R-:W-:Y:S05]  /*7890*/  @!P0 BRA `(.L_x_167) ;  /* 0x0000000000808947 */ /* 0x000fea0003800000 */
[----:B------:R-:W-:-:S13]  /*78a0*/  ISETP.GT.AND P0, PT, R25, 0xfe, PT ;  /* 0x000000fe1900780c */ /* 0x000fda0003f04270 */
[----:B------:R-:W-:Y:S05]  /*78b0*/  @P0 BRA `(.L_x_168) ;  /* 0x00000000006c0947 */ /* 0x000fea0003800000 */
[----:B------:R-:W-:-:S13]  /*78c0*/  ISETP.GE.AND P0, PT, R25, 0x1, PT ;  /* 0x000000011900780c */ /* 0x000fda0003f06270 */
[----:B------:R-:W-:Y:S05]  /*78d0*/  @P0 BRA `(.L_x_169) ;  /* 0x0000000000740947 */ /* 0x000fea0003800000 */
[----:B------:R-:W-:Y:S02]  /*78e0*/  ISETP.GE.AND P0, PT, R25, -0x18, PT ;  /* 0xffffffe81900780c */ /* 0x000fe40003f06270 */
[----:B------:R-:W-:-:S11]  /*78f0*/  LOP3.LUT R19, R19, 0x80000000, RZ, 0xc0, !PT ;  /* 0x8000000013137812 */ /* 0x000fd600078ec0ff */
[----:B------:R-:W-:Y:S05]  /*7900*/  @!P0 BRA `(.L_x_169) ;  /* 0x0000000000688947 */ /* 0x000fea0003800000 */
[CCC-:B------:R-:W-:Y:S01]  /*7910*/  FFMA.RZ R28, R7.reuse, R6.reuse, R8.reuse ;  /* 0x00000006071c7223 */ /* 0x1c0fe2000000c008 */
[CCC-:B------:R-:W-:Y:S01]  /*7920*/  FFMA.RP R29, R7.reuse, R6.reuse, R8.reuse ;  /* 0x00000006071d7223 */ /* 0x1c0fe20000008008 */
[----:B------:R-:W-:Y:S01]  /*7930*/  FFMA.RM R6, R7, R6, R8 ;  /* 0x0000000607067223 */ /* 0x000fe20000004008 */
[C---:B------:R-:W-:Y:S02]  /*7940*/  IADD3 R7, PT, PT, R25.reuse, 0x20, RZ ;  /* 0x0000002019077810 */ /* 0x040fe40007ffe0ff */
[----:B------:R-:W-:Y:S02]  /*7950*/  LOP3.LUT R8, R28, 0x7fffff, RZ, 0xc0, !PT ;  /* 0x007fffff1c087812 */ /* 0x000fe400078ec0ff */
[C---:B------:R-:W-:Y:S02]  /*7960*/  ISETP.NE.AND P0, PT, R25.reuse, RZ, PT ;  /* 0x000000ff1900720c */ /* 0x040fe40003f05270 */
[----:B------:R-:W-:Y:S02]  /*7970*/  LOP3.LUT R8, R8, 0x800000, RZ, 0xfc, !PT ;  /* 0x0080000008087812 */ /* 0x000fe400078efcff */
[----:B------:R-:W-:-:S02]  /*7980*/  ISETP.NE.AND P1, PT, R25, RZ, PT ;  /* 0x000000ff1900720c */ /* 0x000fc40003f25270 */
[----:B------:R-:W-:Y:S02]  /*7990*/  IADD3 R25, PT, PT, -R25, RZ, RZ ;  /* 0x000000ff19197210 */ /* 0x000fe40007ffe1ff */
[----:B------:R-:W-:Y:S02]  /*79a0*/  SHF.L.U32 R7, R8, R7, RZ ;  /* 0x0000000708077219 */ /* 0x000fe400000006ff */
[----:B------:R-:W-:Y:S02]  /*79b0*/  FSETP.NEU.FTZ.AND P2, PT, R29, R6, PT ;  /* 0x000000061d00720b */ /* 0x000fe40003f5d000 */
[----:B------:R-:W-:Y:S02]  /*79c0*/  SEL R25, R25, RZ, P0 ;  /* 0x000000ff19197207 */ /* 0x000fe40000000000 */
[----:B------:R-:W-:Y:S02]  /*79d0*/  ISETP.NE.AND P1, PT, R7, RZ, P1 ;  /* 0x000000ff0700720c */ /* 0x000fe40000f25270 */
[----:B------:R-:W-:-:S02]  /*79e0*/  SHF.R.U32.HI R25, RZ, R25, R8 ;  /* 0x00000019ff197219 */ /* 0x000fc40000011608 */
[----:B------:R-:W-:Y:S02]  /*79f0*/  PLOP3.LUT P1, PT, P2, P1, PT, 0xf8, 0x8f ;  /* 0x00000000008f781c */ /* 0x000fe40001723f70 */
[----:B------:R-:W-:Y:S02]  /*7a00*/  SHF.R.U32.HI R7, RZ, 0x1, R25 ;  /* 0x00000001ff077819 */ /* 0x000fe40000011619 */
[----:B------:R-:W-:-:S04]  /*7a10*/  SEL R6, RZ, 0x1, !P1 ;  /* 0x00000001ff067807 */ /* 0x000fc80004800000 */
[----:B------:R-:W-:-:S04]  /*7a20*/  LOP3.LUT R6, R6, 0x1, R7, 0xf8, !PT ;  /* 0x0000000106067812 */ /* 0x000fc800078ef807 */
[----:B------:R-:W-:-:S04]  /*7a30*/  LOP3.LUT R6, R6, R25, RZ, 0xc0, !PT ;  /* 0x0000001906067212 */ /* 0x000fc800078ec0ff */
[----:B------:R-:W-:-:S04]  /*7a40*/  IADD3 R6, PT, PT, R7, R6, RZ ;  /* 0x0000000607067210 */ /* 0x000fc80007ffe0ff */
[----:B------:R-:W-:Y:S01]  /*7a50*/  LOP3.LUT R19, R6, R19, RZ, 0xfc, !PT ;  /* 0x0000001306137212 */ /* 0x000fe200078efcff */
[----:B------:R-:W-:Y:S06]  /*7a60*/  BRA `(.L_x_169) ;  /* 0x0000000000107947 */ /* 0x000fec0003800000 */
.L_x_168:
[----:B------:R-:W-:-:S04]  /*7a70*/  LOP3.LUT R19, R19, 0x80000000, RZ, 0xc0, !PT ;  /* 0x8000000013137812 */ /* 0x000fc800078ec0ff */
[----:B------:R-:W-:Y:S01]  /*7a80*/  LOP3.LUT R19, R19, 0x7f800000, RZ, 0xfc, !PT ;  /* 0x7f80000013137812 */ /* 0x000fe200078efcff */
[----:B------:R-:W-:Y:S06]  /*7a90*/  BRA `(.L_x_169) ;  /* 0x0000000000047947 */ /* 0x000fec0003800000 */
.L_x_167:
[----:B------:R-:W-:-:S07]  /*7aa0*/  LEA R19, R28, R19, 0x17 ;  /* 0x000000131c137211 */ /* 0x000fce00078eb8ff */
.L_x_169:
[----:B------:R-:W-:Y:S05]  /*7ab0*/  BSYNC.RECONVERGENT B1 ;  /* 0x0000000000017941 */ /* 0x000fea0003800200 */
.L_x_166:
[----:B------:R-:W-:Y:S01]  /*7ac0*/  MOV R6, R19 ;  /* 0x0000001300067202 */ /* 0x000fe20000000f00 */
[----:B------:R-:W-:Y:S06]  /*7ad0*/  BRA `(.L_x_170) ;  /* 0x0000000000207947 */ /* 0x000fec0003800000 */
.L_x_165:
[----:B------:R-:W-:-:S04]  /*7ae0*/  LOP3.LUT R25, R25, 0x80000000, R28, 0x48, !PT ;  /* 0x8000000019197812 */ /* 0x000fc800078e481c */
[----:B------:R-:W-:Y:S01]  /*7af0*/  LOP3.LUT R6, R25, 0x7f800000, RZ, 0xfc, !PT ;  /* 0x7f80000019067812 */ /* 0x000fe200078efcff */
[----:B------:R-:W-:Y:S06]  /*7b00*/  BRA `(.L_x_170) ;  /* 0x0000000000147947 */ /* 0x000fec0003800000 */
.L_x_164:
[----:B------:R-:W-:Y:S01]  /*7b10*/  LOP3.LUT R6, R25, 0x80000000, R28, 0x48, !PT ;  /* 0x8000000019067812 */ /* 0x000fe200078e481c */
[----:B------:R-:W-:Y:S06]  /*7b20*/  BRA `(.L_x_170) ;  /* 0x00000000000c7947 */ /* 0x000fec0003800000 */
.L_x_163:
[----:B------:R-:W0:Y:S01]  /*7b30*/  MUFU.RSQ R6, -QNAN ;  /* 0xffc0000000067908 */ /* 0x000e220000001400 */
[----:B------:R-:W-:Y:S05]  /*7b40*/  BRA `(.L_x_170) ;  /* 0x0000000000047947 */ /* 0x000fea0003800000 */
.L_x_162:
[----:B------:R-:W-:-:S07]  /*7b50*/  FADD.FTZ R6, R28, R25 ;  /* 0x000000191c067221 */ /* 0x000fce0000010000 */
.L_x_170:
[----:B------:R-:W-:Y:S05]  /*7b60*/  BSYNC.RECONVERGENT B0 ;  /* 0x0000000000007941 */ /* 0x000fea0003800200 */
.L_x_160:
[----:B------:R-:W-:-:S04]  /*7b70*/  HFMA2 R25, -RZ, RZ, 0, 0 ;  /* 0x00000000ff197431 */ /* 0x000fc800000001ff */
[----:B0-----:R-:W-:Y:S05]  /*7b80*/  RET.REL.NODEC R24 `(_Z34hstu_hierarchical_attention_kernelPKfS0_S0_S0_Pfiiiiii) ;  /* 0xffffff84181c7950 */ /* 0x001fea0003c3ffff */
.L_x_171:
[----:B------:R-:W-:-:S00]  /*7b90*/  BRA `(.L_x_171) ;  /* 0xfffffffc00fc7947 */ /* 0x000fc0000383ffff */
[----:B------:R-:W-:-:S00]  /*7ba0*/  NOP ;  /* 0x0000000000007918 */ /* 0x000fc00000000000 */
        /* <DEDUP_REMOVED lines=13> */
.L_x_173:


//--------------------- .nv.shared.reserved.0     --------------------------
	.section	.nv.shared.reserved.0,"aw",@nobits
	.weak		__nv_reservedSMEM_offset_0_alias
	.size		__nv_reservedSMEM_offset_0_alias, 0, 64
	.other		__nv_reservedSMEM_offset_0_alias,@"STO_CUDA_RESERVED_SHARED STV_DEFAULT"
__nv_reservedSMEM_offset_0_alias:
	.zero		0
	.zero		64


//--------------------- .nv.constant0._Z34hstu_hierarchical_attention_kernelPKfS0_S0_S0_Pfiiiiii --------------------------
	.section	.nv.constant0._Z34hstu_hierarchical_attention_kernelPKfS0_S0_S0_Pfiiiiii,"a",@progbits
	.sectionflags	@""
	.align	4
.nv.constant0._Z34hstu_hierarchical_attention_kernelPKfS0_S0_S0_Pfiiiiii:
	.zero		960


//--------------------- SYMBOLS --------------------------

	.type		.nv.reservedSmem.offset0,@object
	.size		.nv.reservedSmem.offset0,0x4
